//
// Generated by NVIDIA NVVM Compiler
//
// Compiler Build ID: CL-36424714
// Cuda compilation tools, release 13.0, V13.0.88
// Based on NVVM 20.0.0
//

.version 9.0
.target sm_100
.address_size 64

	// .globl	_Z10matrixInitPfS_S_iii
// _ZZ14matrixMulTiledPKfS0_PfiiiE2As has been demoted
// _ZZ14matrixMulTiledPKfS0_PfiiiE2Bs has been demoted

.visible .entry _Z10matrixInitPfS_S_iii(
	.param .u64 .ptr .align 1 _Z10matrixInitPfS_S_iii_param_0,
	.param .u64 .ptr .align 1 _Z10matrixInitPfS_S_iii_param_1,
	.param .u64 .ptr .align 1 _Z10matrixInitPfS_S_iii_param_2,
	.param .u32 _Z10matrixInitPfS_S_iii_param_3,
	.param .u32 _Z10matrixInitPfS_S_iii_param_4,
	.param .u32 _Z10matrixInitPfS_S_iii_param_5
)
{
	.reg .pred 	%p<4>;
	.reg .b32 	%r<11>;
	.reg .b64 	%rd<13>;

	ld.param.u64 	%rd1, [_Z10matrixInitPfS_S_iii_param_0];
	ld.param.u64 	%rd2, [_Z10matrixInitPfS_S_iii_param_1];
	ld.param.u64 	%rd3, [_Z10matrixInitPfS_S_iii_param_2];
	ld.param.u32 	%r4, [_Z10matrixInitPfS_S_iii_param_3];
	ld.param.u32 	%r2, [_Z10matrixInitPfS_S_iii_param_4];
	ld.param.u32 	%r3, [_Z10matrixInitPfS_S_iii_param_5];
	mov.u32 	%r5, %ctaid.x;
	mov.u32 	%r6, %ntid.x;
	mov.u32 	%r7, %tid.x;
	mad.lo.s32 	%r1, %r5, %r6, %r7;
	setp.ge.s32 	%p1, %r1, %r4;
	@%p1 bra 	$L__BB0_2;
	cvta.to.global.u64 	%rd4, %rd1;
	mul.wide.s32 	%rd5, %r1, 4;
	add.s64 	%rd6, %rd4, %rd5;
	mov.b32 	%r8, 973078528;
	st.global.u32 	[%rd6], %r8;
$L__BB0_2:
	setp.ge.s32 	%p2, %r1, %r2;
	@%p2 bra 	$L__BB0_4;
	cvta.to.global.u64 	%rd7, %rd2;
	mul.wide.s32 	%rd8, %r1, 4;
	add.s64 	%rd9, %rd7, %rd8;
	mov.b32 	%r9, 1073741824;
	st.global.u32 	[%rd9], %r9;
$L__BB0_4:
	setp.ge.s32 	%p3, %r1, %r3;
	@%p3 bra 	$L__BB0_6;
	cvta.to.global.u64 	%rd10, %rd3;
	mul.wide.s32 	%rd11, %r1, 4;
	add.s64 	%rd12, %rd10, %rd11;
	mov.b32 	%r10, 0;
	st.global.u32 	[%rd12], %r10;
$L__BB0_6:
	ret;

}
	// .globl	_Z14matrixMulBasicPKfS0_Pfiii
.visible .entry _Z14matrixMulBasicPKfS0_Pfiii(
	.param .u64 .ptr .align 1 _Z14matrixMulBasicPKfS0_Pfiii_param_0,
	.param .u64 .ptr .align 1 _Z14matrixMulBasicPKfS0_Pfiii_param_1,
	.param .u64 .ptr .align 1 _Z14matrixMulBasicPKfS0_Pfiii_param_2,
	.param .u32 _Z14matrixMulBasicPKfS0_Pfiii_param_3,
	.param .u32 _Z14matrixMulBasicPKfS0_Pfiii_param_4,
	.param .u32 _Z14matrixMulBasicPKfS0_Pfiii_param_5
)
{
	.reg .pred 	%p<13>;
	.reg .b32 	%r<41>;
	.reg .b32 	%f<68>;
	.reg .b64 	%rd<53>;

	ld.param.u64 	%rd7, [_Z14matrixMulBasicPKfS0_Pfiii_param_0];
	ld.param.u64 	%rd8, [_Z14matrixMulBasicPKfS0_Pfiii_param_1];
	ld.param.u64 	%rd6, [_Z14matrixMulBasicPKfS0_Pfiii_param_2];
	ld.param.u32 	%r20, [_Z14matrixMulBasicPKfS0_Pfiii_param_3];
	ld.param.u32 	%r18, [_Z14matrixMulBasicPKfS0_Pfiii_param_4];
	ld.param.u32 	%r19, [_Z14matrixMulBasicPKfS0_Pfiii_param_5];
	cvta.to.global.u64 	%rd1, %rd8;
	cvta.to.global.u64 	%rd2, %rd7;
	mov.u32 	%r21, %ctaid.y;
	mov.u32 	%r22, %ntid.y;
	mov.u32 	%r23, %tid.y;
	mad.lo.s32 	%r1, %r21, %r22, %r23;
	mov.u32 	%r24, %ctaid.x;
	mov.u32 	%r25, %ntid.x;
	mov.u32 	%r26, %tid.x;
	mad.lo.s32 	%r2, %r24, %r25, %r26;
	setp.ge.s32 	%p1, %r1, %r20;
	setp.ge.s32 	%p2, %r2, %r19;
	or.pred  	%p3, %p1, %p2;
	@%p3 bra 	$L__BB1_14;
	setp.lt.s32 	%p4, %r18, 1;
	mov.f32 	%f67, 0f00000000;
	@%p4 bra 	$L__BB1_13;
	mul.lo.s32 	%r3, %r18, %r1;
	and.b32  	%r4, %r18, 7;
	setp.lt.u32 	%p5, %r18, 8;
	mov.f32 	%f67, 0f00000000;
	mov.b32 	%r39, 0;
	@%p5 bra 	$L__BB1_5;
	and.b32  	%r39, %r18, 2147483640;
	neg.s32 	%r37, %r39;
	shl.b32 	%r7, %r19, 3;
	mul.wide.u32 	%rd9, %r3, 4;
	add.s64 	%rd10, %rd9, %rd2;
	add.s64 	%rd52, %rd10, 16;
	mov.f32 	%f67, 0f00000000;
	mul.wide.s32 	%rd13, %r19, 4;
	mov.u32 	%r36, %r2;
$L__BB1_4:
	.pragma "nounroll";
	ld.global.f32 	%f17, [%rd52+-16];
	mul.wide.s32 	%rd11, %r36, 4;
	add.s64 	%rd12, %rd1, %rd11;
	ld.global.f32 	%f18, [%rd12];
	fma.rn.f32 	%f19, %f17, %f18, %f67;
	ld.global.f32 	%f20, [%rd52+-12];
	add.s64 	%rd14, %rd12, %rd13;
	ld.global.f32 	%f21, [%rd14];
	fma.rn.f32 	%f22, %f20, %f21, %f19;
	ld.global.f32 	%f23, [%rd52+-8];
	add.s64 	%rd15, %rd14, %rd13;
	ld.global.f32 	%f24, [%rd15];
	fma.rn.f32 	%f25, %f23, %f24, %f22;
	ld.global.f32 	%f26, [%rd52+-4];
	add.s64 	%rd16, %rd15, %rd13;
	ld.global.f32 	%f27, [%rd16];
	fma.rn.f32 	%f28, %f26, %f27, %f25;
	ld.global.f32 	%f29, [%rd52];
	add.s64 	%rd17, %rd16, %rd13;
	ld.global.f32 	%f30, [%rd17];
	fma.rn.f32 	%f31, %f29, %f30, %f28;
	ld.global.f32 	%f32, [%rd52+4];
	add.s64 	%rd18, %rd17, %rd13;
	ld.global.f32 	%f33, [%rd18];
	fma.rn.f32 	%f34, %f32, %f33, %f31;
	ld.global.f32 	%f35, [%rd52+8];
	add.s64 	%rd19, %rd18, %rd13;
	ld.global.f32 	%f36, [%rd19];
	fma.rn.f32 	%f37, %f35, %f36, %f34;
	ld.global.f32 	%f38, [%rd52+12];
	add.s64 	%rd20, %rd19, %rd13;
	ld.global.f32 	%f39, [%rd20];
	fma.rn.f32 	%f67, %f38, %f39, %f37;
	add.s32 	%r37, %r37, 8;
	add.s32 	%r36, %r36, %r7;
	add.s64 	%rd52, %rd52, 32;
	setp.ne.s32 	%p6, %r37, 0;
	@%p6 bra 	$L__BB1_4;
$L__BB1_5:
	setp.eq.s32 	%p7, %r4, 0;
	@%p7 bra 	$L__BB1_13;
	and.b32  	%r13, %r18, 3;
	setp.lt.u32 	%p8, %r4, 4;
	@%p8 bra 	$L__BB1_8;
	add.s32 	%r28, %r39, %r3;
	mul.wide.u32 	%rd21, %r28, 4;
	add.s64 	%rd22, %rd2, %rd21;
	ld.global.f32 	%f41, [%rd22];
	mad.lo.s32 	%r29, %r39, %r19, %r2;
	mul.wide.s32 	%rd23, %r29, 4;
	add.s64 	%rd24, %rd1, %rd23;
	ld.global.f32 	%f42, [%rd24];
	fma.rn.f32 	%f43, %f41, %f42, %f67;
	cvt.u64.u32 	%rd25, %r3;
	cvt.u64.u32 	%rd26, %r39;
	add.s64 	%rd27, %rd26, %rd25;
	shl.b64 	%rd28, %rd27, 2;
	add.s64 	%rd29, %rd2, %rd28;
	ld.global.f32 	%f44, [%rd29+4];
	mul.wide.s32 	%rd30, %r19, 4;
	add.s64 	%rd31, %rd24, %rd30;
	ld.global.f32 	%f45, [%rd31];
	fma.rn.f32 	%f46, %f44, %f45, %f43;
	ld.global.f32 	%f47, [%rd29+8];
	add.s64 	%rd32, %rd31, %rd30;
	ld.global.f32 	%f48, [%rd32];
	fma.rn.f32 	%f49, %f47, %f48, %f46;
	ld.global.f32 	%f50, [%rd29+12];
	add.s64 	%rd33, %rd32, %rd30;
	ld.global.f32 	%f51, [%rd33];
	fma.rn.f32 	%f67, %f50, %f51, %f49;
	add.s32 	%r39, %r39, 4;
$L__BB1_8:
	setp.eq.s32 	%p9, %r13, 0;
	@%p9 bra 	$L__BB1_13;
	setp.eq.s32 	%p10, %r13, 1;
	@%p10 bra 	$L__BB1_11;
	add.s32 	%r30, %r39, %r3;
	mul.wide.u32 	%rd34, %r30, 4;
	add.s64 	%rd35, %rd2, %rd34;
	ld.global.f32 	%f53, [%rd35];
	mad.lo.s32 	%r31, %r39, %r19, %r2;
	mul.wide.s32 	%rd36, %r31, 4;
	add.s64 	%rd37, %rd1, %rd36;
	ld.global.f32 	%f54, [%rd37];
	fma.rn.f32 	%f55, %f53, %f54, %f67;
	cvt.u64.u32 	%rd38, %r3;
	cvt.u64.u32 	%rd39, %r39;
	add.s64 	%rd40, %rd39, %rd38;
	shl.b64 	%rd41, %rd40, 2;
	add.s64 	%rd42, %rd2, %rd41;
	ld.global.f32 	%f56, [%rd42+4];
	mul.wide.s32 	%rd43, %r19, 4;
	add.s64 	%rd44, %rd37, %rd43;
	ld.global.f32 	%f57, [%rd44];
	fma.rn.f32 	%f67, %f56, %f57, %f55;
	add.s32 	%r39, %r39, 2;
$L__BB1_11:
	and.b32  	%r32, %r18, 1;
	setp.eq.b32 	%p11, %r32, 1;
	not.pred 	%p12, %p11;
	@%p12 bra 	$L__BB1_13;
	add.s32 	%r33, %r39, %r3;
	mul.wide.u32 	%rd45, %r33, 4;
	add.s64 	%rd46, %rd2, %rd45;
	ld.global.f32 	%f58, [%rd46];
	mad.lo.s32 	%r34, %r39, %r19, %r2;
	mul.wide.s32 	%rd47, %r34, 4;
	add.s64 	%rd48, %rd1, %rd47;
	ld.global.f32 	%f59, [%rd48];
	fma.rn.f32 	%f67, %f58, %f59, %f67;
$L__BB1_13:
	mad.lo.s32 	%r35, %r19, %r1, %r2;
	cvta.to.global.u64 	%rd49, %rd6;
	mul.wide.s32 	%rd50, %r35, 4;
	add.s64 	%rd51, %rd49, %rd50;
	st.global.f32 	[%rd51], %f67;
$L__BB1_14:
	ret;

}
	// .globl	_Z14matrixMulTiledPKfS0_Pfiii
.visible .entry _Z14matrixMulTiledPKfS0_Pfiii(
	.param .u64 .ptr .align 1 _Z14matrixMulTiledPKfS0_Pfiii_param_0,
	.param .u64 .ptr .align 1 _Z14matrixMulTiledPKfS0_Pfiii_param_1,
	.param .u64 .ptr .align 1 _Z14matrixMulTiledPKfS0_Pfiii_param_2,
	.param .u32 _Z14matrixMulTiledPKfS0_Pfiii_param_3,
	.param .u32 _Z14matrixMulTiledPKfS0_Pfiii_param_4,
	.param .u32 _Z14matrixMulTiledPKfS0_Pfiii_param_5
)
{
	.reg .pred 	%p<26>;
	.reg .b32 	%r<63>;
	.reg .b32 	%f<109>;
	.reg .b64 	%rd<20>;
	// demoted variable
	.shared .align 4 .b8 _ZZ14matrixMulTiledPKfS0_PfiiiE2As[256];
	// demoted variable
	.shared .align 4 .b8 _ZZ14matrixMulTiledPKfS0_PfiiiE2Bs[256];
	ld.param.u64 	%rd5, [_Z14matrixMulTiledPKfS0_Pfiii_param_0];
	ld.param.u64 	%rd6, [_Z14matrixMulTiledPKfS0_Pfiii_param_1];
	ld.param.u32 	%r33, [_Z14matrixMulTiledPKfS0_Pfiii_param_3];
	ld.param.u32 	%r34, [_Z14matrixMulTiledPKfS0_Pfiii_param_4];
	ld.param.u32 	%r35, [_Z14matrixMulTiledPKfS0_Pfiii_param_5];
	cvta.to.global.u64 	%rd1, %rd6;
	cvta.to.global.u64 	%rd2, %rd5;
	mov.u32 	%r36, %ctaid.y;
	shl.b32 	%r37, %r36, 3;
	mov.u32 	%r1, %tid.y;
	add.s32 	%r2, %r37, %r1;
	mov.u32 	%r38, %ctaid.x;
	shl.b32 	%r3, %r38, 3;
	mov.u32 	%r4, %tid.x;
	add.s32 	%r5, %r3, %r4;
	setp.lt.s32 	%p1, %r34, 1;
	mov.f32 	%f108, 0f00000000;
	@%p1 bra 	$L__BB2_19;
	add.s32 	%r6, %r34, 7;
	shl.b32 	%r40, %r1, 5;
	mov.u32 	%r41, _ZZ14matrixMulTiledPKfS0_PfiiiE2As;
	add.s32 	%r7, %r41, %r40;
	shl.b32 	%r42, %r4, 2;
	add.s32 	%r8, %r7, %r42;
	mul.lo.s32 	%r9, %r34, %r2;
	mov.u32 	%r43, _ZZ14matrixMulTiledPKfS0_PfiiiE2Bs;
	add.s32 	%r11, %r43, %r42;
	add.s32 	%r10, %r11, %r40;
	setp.lt.u32 	%p2, %r34, 9;
	mov.f32 	%f108, 0f00000000;
	mov.b32 	%r62, 0;
	@%p2 bra 	$L__BB2_13;
	shr.u32 	%r44, %r6, 3;
	and.b32  	%r45, %r44, 268435454;
	neg.s32 	%r61, %r45;
	add.s32 	%r46, %r1, 8;
	mad.lo.s32 	%r47, %r35, %r46, %r4;
	add.s32 	%r59, %r47, %r3;
	shl.b32 	%r14, %r35, 4;
	mad.lo.s32 	%r48, %r1, %r35, %r4;
	add.s32 	%r58, %r48, %r3;
	add.s32 	%r56, %r4, %r9;
	mov.f32 	%f108, 0f00000000;
	mov.u32 	%r57, %r4;
	mov.u32 	%r60, %r1;
$L__BB2_3:
	setp.ge.s32 	%p3, %r2, %r33;
	setp.ge.s32 	%p4, %r57, %r34;
	mul.wide.s32 	%rd7, %r56, 4;
	add.s64 	%rd3, %rd2, %rd7;
	mov.f32 	%f100, 0f00000000;
	or.pred  	%p5, %p3, %p4;
	@%p5 bra 	$L__BB2_5;
	ld.global.f32 	%f100, [%rd3];
$L__BB2_5:
	setp.ge.s32 	%p6, %r5, %r35;
	st.shared.f32 	[%r8], %f100;
	setp.ge.s32 	%p7, %r60, %r34;
	mov.f32 	%f101, 0f00000000;
	or.pred  	%p8, %p6, %p7;
	@%p8 bra 	$L__BB2_7;
	mul.wide.s32 	%rd8, %r58, 4;
	add.s64 	%rd9, %rd1, %rd8;
	ld.global.f32 	%f101, [%rd9];
$L__BB2_7:
	st.shared.f32 	[%r10], %f101;
	bar.sync 	0;
	ld.shared.f32 	%f27, [%r7];
	ld.shared.f32 	%f28, [%r11];
	fma.rn.f32 	%f29, %f27, %f28, %f108;
	ld.shared.f32 	%f30, [%r7+4];
	ld.shared.f32 	%f31, [%r11+32];
	fma.rn.f32 	%f32, %f30, %f31, %f29;
	ld.shared.f32 	%f33, [%r7+8];
	ld.shared.f32 	%f34, [%r11+64];
	fma.rn.f32 	%f35, %f33, %f34, %f32;
	ld.shared.f32 	%f36, [%r7+12];
	ld.shared.f32 	%f37, [%r11+96];
	fma.rn.f32 	%f38, %f36, %f37, %f35;
	ld.shared.f32 	%f39, [%r7+16];
	ld.shared.f32 	%f40, [%r11+128];
	fma.rn.f32 	%f41, %f39, %f40, %f38;
	ld.shared.f32 	%f42, [%r7+20];
	ld.shared.f32 	%f43, [%r11+160];
	fma.rn.f32 	%f44, %f42, %f43, %f41;
	ld.shared.f32 	%f45, [%r7+24];
	ld.shared.f32 	%f46, [%r11+192];
	fma.rn.f32 	%f47, %f45, %f46, %f44;
	ld.shared.f32 	%f48, [%r7+28];
	ld.shared.f32 	%f49, [%r11+224];
	fma.rn.f32 	%f6, %f48, %f49, %f47;
	bar.sync 	0;
	add.s32 	%r49, %r57, 8;
	setp.ge.s32 	%p10, %r49, %r34;
	mov.f32 	%f102, 0f00000000;
	or.pred  	%p11, %p3, %p10;
	@%p11 bra 	$L__BB2_9;
	ld.global.f32 	%f102, [%rd3+32];
$L__BB2_9:
	st.shared.f32 	[%r8], %f102;
	add.s32 	%r50, %r60, 8;
	setp.ge.s32 	%p13, %r50, %r34;
	mov.f32 	%f103, 0f00000000;
	or.pred  	%p14, %p6, %p13;
	@%p14 bra 	$L__BB2_11;
	mul.wide.s32 	%rd10, %r59, 4;
	add.s64 	%rd11, %rd1, %rd10;
	ld.global.f32 	%f103, [%rd11];
$L__BB2_11:
	st.shared.f32 	[%r10], %f103;
	bar.sync 	0;
	ld.shared.f32 	%f51, [%r7];
	ld.shared.f32 	%f52, [%r11];
	fma.rn.f32 	%f53, %f51, %f52, %f6;
	ld.shared.f32 	%f54, [%r7+4];
	ld.shared.f32 	%f55, [%r11+32];
	fma.rn.f32 	%f56, %f54, %f55, %f53;
	ld.shared.f32 	%f57, [%r7+8];
	ld.shared.f32 	%f58, [%r11+64];
	fma.rn.f32 	%f59, %f57, %f58, %f56;
	ld.shared.f32 	%f60, [%r7+12];
	ld.shared.f32 	%f61, [%r11+96];
	fma.rn.f32 	%f62, %f60, %f61, %f59;
	ld.shared.f32 	%f63, [%r7+16];
	ld.shared.f32 	%f64, [%r11+128];
	fma.rn.f32 	%f65, %f63, %f64, %f62;
	ld.shared.f32 	%f66, [%r7+20];
	ld.shared.f32 	%f67, [%r11+160];
	fma.rn.f32 	%f68, %f66, %f67, %f65;
	ld.shared.f32 	%f69, [%r7+24];
	ld.shared.f32 	%f70, [%r11+192];
	fma.rn.f32 	%f71, %f69, %f70, %f68;
	ld.shared.f32 	%f72, [%r7+28];
	ld.shared.f32 	%f73, [%r11+224];
	fma.rn.f32 	%f108, %f72, %f73, %f71;
	bar.sync 	0;
	add.s32 	%r61, %r61, 2;
	add.s32 	%r60, %r60, 16;
	add.s32 	%r59, %r59, %r14;
	add.s32 	%r58, %r58, %r14;
	add.s32 	%r57, %r57, 16;
	add.s32 	%r56, %r56, 16;
	setp.ne.s32 	%p15, %r61, 0;
	@%p15 bra 	$L__BB2_3;
	and.b32  	%r62, %r6, 2147483632;
$L__BB2_13:
	and.b32  	%r51, %r6, 8;
	setp.eq.s32 	%p16, %r51, 0;
	@%p16 bra 	$L__BB2_19;
	setp.ge.s32 	%p17, %r2, %r33;
	add.s32 	%r52, %r62, %r4;
	add.s32 	%r32, %r62, %r1;
	setp.ge.s32 	%p18, %r52, %r34;
	mov.f32 	%f106, 0f00000000;
	or.pred  	%p19, %p17, %p18;
	@%p19 bra 	$L__BB2_16;
	add.s32 	%r53, %r52, %r9;
	mul.wide.s32 	%rd12, %r53, 4;
	add.s64 	%rd13, %rd2, %rd12;
	ld.global.f32 	%f106, [%rd13];
$L__BB2_16:
	setp.ge.s32 	%p20, %r5, %r35;
	st.shared.f32 	[%r8], %f106;
	setp.ge.s32 	%p21, %r32, %r34;
	mov.f32 	%f107, 0f00000000;
	or.pred  	%p22, %p20, %p21;
	@%p22 bra 	$L__BB2_18;
	mad.lo.s32 	%r54, %r32, %r35, %r5;
	mul.wide.s32 	%rd14, %r54, 4;
	add.s64 	%rd15, %rd1, %rd14;
	ld.global.f32 	%f107, [%rd15];
$L__BB2_18:
	st.shared.f32 	[%r10], %f107;
	bar.sync 	0;
	ld.shared.f32 	%f76, [%r7];
	ld.shared.f32 	%f77, [%r11];
	fma.rn.f32 	%f78, %f76, %f77, %f108;
	ld.shared.f32 	%f79, [%r7+4];
	ld.shared.f32 	%f80, [%r11+32];
	fma.rn.f32 	%f81, %f79, %f80, %f78;
	ld.shared.f32 	%f82, [%r7+8];
	ld.shared.f32 	%f83, [%r11+64];
	fma.rn.f32 	%f84, %f82, %f83, %f81;
	ld.shared.f32 	%f85, [%r7+12];
	ld.shared.f32 	%f86, [%r11+96];
	fma.rn.f32 	%f87, %f85, %f86, %f84;
	ld.shared.f32 	%f88, [%r7+16];
	ld.shared.f32 	%f89, [%r11+128];
	fma.rn.f32 	%f90, %f88, %f89, %f87;
	ld.shared.f32 	%f91, [%r7+20];
	ld.shared.f32 	%f92, [%r11+160];
	fma.rn.f32 	%f93, %f91, %f92, %f90;
	ld.shared.f32 	%f94, [%r7+24];
	ld.shared.f32 	%f95, [%r11+192];
	fma.rn.f32 	%f96, %f94, %f95, %f93;
	ld.shared.f32 	%f97, [%r7+28];
	ld.shared.f32 	%f98, [%r11+224];
	fma.rn.f32 	%f108, %f97, %f98, %f96;
	bar.sync 	0;
$L__BB2_19:
	setp.ge.s32 	%p23, %r2, %r33;
	setp.ge.s32 	%p24, %r5, %r35;
	or.pred  	%p25, %p23, %p24;
	@%p25 bra 	$L__BB2_21;
	ld.param.u64 	%rd19, [_Z14matrixMulTiledPKfS0_Pfiii_param_2];
	mad.lo.s32 	%r55, %r35, %r2, %r5;
	cvta.to.global.u64 	%rd16, %rd19;
	mul.wide.s32 	%rd17, %r55, 4;
	add.s64 	%rd18, %rd16, %rd17;
	st.global.f32 	[%rd18], %f108;
$L__BB2_21:
	ret;

}


// ===== COMPILED SASS (sm_100) =====

	.target	sm_100

	.elftype	@"ET_EXEC"


//--------------------- .note.nv.tkinfo           --------------------------
	.section	.note.nv.tkinfo,"",@"SHT_NOTE"
	.sectionflags	@"SHF_NOTE_NV_TKINFO"
	.tkinfo
        /*0018*/ 	.word	0x00000002
        /*0030*/ 	.string	""
        /*0030*/ 	.string	"ptxas"
        /*0030*/ 	.string	"Cuda compilation tools, release 13.0, V13.0.88"
        /*0030*/ 	.string	"Build cuda_13.0.r13.0/compiler.36424714_0"
        /*0030*/ 	.string	"-arch sm_100 -m 64 "



//--------------------- .note.nv.cuinfo           --------------------------
	.section	.note.nv.cuinfo,"",@"SHT_NOTE"
	.sectionflags	@"SHF_NOTE_NV_CUINFO"
        /*0018*/ 	.short	0x0002
        /*001a*/ 	.short	0x0064
        /*001c*/ 	.short	0x0082
	.zero		2


//--------------------- .nv.info                  --------------------------
	.section	.nv.info,"",@"SHT_CUDA_INFO"
	.align	4


	//----- nvinfo : EIATTR_REGCOUNT
	.align		4
        /*0000*/ 	.byte	0x04, 0x2f
        /*0002*/ 	.short	(.L_1 - .L_0)
	.align		4
.L_0:
        /*0004*/ 	.word	index@(_Z10matrixInitPfS_S_iii)
        /*0008*/ 	.word	0x0000000e


	//----- nvinfo : EIATTR_FRAME_SIZE
	.align		4
.L_1:
        /*000c*/ 	.byte	0x04, 0x11
        /*000e*/ 	.short	(.L_3 - .L_2)
	.align		4
.L_2:
        /*0010*/ 	.word	index@(_Z10matrixInitPfS_S_iii)
        /*0014*/ 	.word	0x00000000


	//----- nvinfo : EIATTR_REGCOUNT
	.align		4
.L_3:
        /*0018*/ 	.byte	0x04, 0x2f
        /*001a*/ 	.short	(.L_5 - .L_4)
	.align		4
.L_4:
        /*001c*/ 	.word	index@(_Z14matrixMulBasicPKfS0_Pfiii)
        /*0020*/ 	.word	0x00000020


	//----- nvinfo : EIATTR_FRAME_SIZE
	.align		4
.L_5:
        /*0024*/ 	.byte	0x04, 0x11
        /*0026*/ 	.short	(.L_7 - .L_6)
	.align		4
.L_6:
        /*0028*/ 	.word	index@(_Z14matrixMulBasicPKfS0_Pfiii)
        /*002c*/ 	.word	0x00000000


	//----- nvinfo : EIATTR_REGCOUNT
	.align		4
.L_7:
        /*0030*/ 	.byte	0x04, 0x2f
        /*0032*/ 	.short	(.L_9 - .L_8)
	.align		4
.L_8:
        /*0034*/ 	.word	index@(_Z14matrixMulTiledPKfS0_Pfiii)
        /*0038*/ 	.word	0x00000020


	//----- nvinfo : EIATTR_FRAME_SIZE
	.align		4
.L_9:
        /*003c*/ 	.byte	0x04, 0x11
        /*003e*/ 	.short	(.L_11 - .L_10)
	.align		4
.L_10:
        /*0040*/ 	.word	index@(_Z14matrixMulTiledPKfS0_Pfiii)
        /*0044*/ 	.word	0x00000000


	//----- nvinfo : EIATTR_MIN_STACK_SIZE
	.align		4
.L_11:
        /*0048*/ 	.byte	0x04, 0x12
        /*004a*/ 	.short	(.L_13 - .L_12)
	.align		4
.L_12:
        /*004c*/ 	.word	index@(_Z14matrixMulTiledPKfS0_Pfiii)
        /*0050*/ 	.word	0x00000000


	//----- nvinfo : EIATTR_MIN_STACK_SIZE
	.align		4
.L_13:
        /*0054*/ 	.byte	0x04, 0x12
        /*0056*/ 	.short	(.L_15 - .L_14)
	.align		4
.L_14:
        /*0058*/ 	.word	index@(_Z14matrixMulBasicPKfS0_Pfiii)
        /*005c*/ 	.word	0x00000000


	//----- nvinfo : EIATTR_MIN_STACK_SIZE
	.align		4
.L_15:
        /*0060*/ 	.byte	0x04, 0x12
        /*0062*/ 	.short	(.L_17 - .L_16)
	.align		4
.L_16:
        /*0064*/ 	.word	index@(_Z10matrixInitPfS_S_iii)
        /*0068*/ 	.word	0x00000000
.L_17:


//--------------------- .nv.compat                --------------------------
	.section	.nv.compat,"",@"SHT_CUDA_COMPAT_INFO"
	.align	4
        /*0000*/ 	.byte	0x02, 0x09, 0x00, 0x00, 0x02, 0x02, 0x01, 0x00, 0x02, 0x05, 0x05, 0x00, 0x03, 0x07, 0x01, 0x01
        /*0010*/ 	.byte	0x02, 0x03, 0x00, 0x00, 0x02, 0x06, 0x01, 0x00, 0x04, 0x0b, 0x08, 0x00, 0x09, 0x00, 0x00, 0x00
        /*0020*/ 	.byte	0x00, 0x00, 0x00, 0x00


//--------------------- .nv.info._Z14matrixMulTiledPKfS0_Pfiii --------------------------
	.section	.nv.info._Z14matrixMulTiledPKfS0_Pfiii,"",@"SHT_CUDA_INFO"
	.sectionflags	@""
	.align	4


	//----- nvinfo : EIATTR_CUDA_API_VERSION
	.align		4
        /*0000*/ 	.byte	0x04, 0x37
        /*0002*/ 	.short	(.L_19 - .L_18)
.L_18:
        /*0004*/ 	.word	0x00000082


	//----- nvinfo : EIATTR_KPARAM_INFO
	.align		4
.L_19:
        /*0008*/ 	.byte	0x04, 0x17
        /*000a*/ 	.short	(.L_21 - .L_20)
.L_20:
        /*000c*/ 	.word	0x00000000
        /*0010*/ 	.short	0x0005
        /*0012*/ 	.short	0x0020
        /*0014*/ 	.byte	0x00, 0xf0, 0x11, 0x00


	//----- nvinfo : EIATTR_KPARAM_INFO
	.align		4
.L_21:
        /*0018*/ 	.byte	0x04, 0x17
        /*001a*/ 	.short	(.L_23 - .L_22)
.L_22:
        /*001c*/ 	.word	0x00000000
        /*0020*/ 	.short	0x0004
        /*0022*/ 	.short	0x001c
        /*0024*/ 	.byte	0x00, 0xf0, 0x11, 0x00


	//----- nvinfo : EIATTR_KPARAM_INFO
	.align		4
.L_23:
        /*0028*/ 	.byte	0x04, 0x17
        /*002a*/ 	.short	(.L_25 - .L_24)
.L_24:
        /*002c*/ 	.word	0x00000000
        /*0030*/ 	.short	0x0003
        /*0032*/ 	.short	0x0018
        /*0034*/ 	.byte	0x00, 0xf0, 0x11, 0x00


	//----- nvinfo : EIATTR_KPARAM_INFO
	.align		4
.L_25:
        /*0038*/ 	.byte	0x04, 0x17
        /*003a*/ 	.short	(.L_27 - .L_26)
.L_26:
        /*003c*/ 	.word	0x00000000
        /*0040*/ 	.short	0x0002
        /*0042*/ 	.short	0x0010
        /*0044*/ 	.byte	0x00, 0xf5, 0x21, 0x00


	//----- nvinfo : EIATTR_KPARAM_INFO
	.align		4
.L_27:
        /*0048*/ 	.byte	0x04, 0x17
        /*004a*/ 	.short	(.L_29 - .L_28)
.L_28:
        /*004c*/ 	.word	0x00000000
        /*0050*/ 	.short	0x0001
        /*0052*/ 	.short	0x0008
        /*0054*/ 	.byte	0x00, 0xf5, 0x21, 0x00


	//----- nvinfo : EIATTR_KPARAM_INFO
	.align		4
.L_29:
        /*0058*/ 	.byte	0x04, 0x17
        /*005a*/ 	.short	(.L_31 - .L_30)
.L_30:
        /*005c*/ 	.word	0x00000000
        /*0060*/ 	.short	0x0000
        /*0062*/ 	.short	0x0000
        /*0064*/ 	.byte	0x00, 0xf5, 0x21, 0x00


	//----- nvinfo : EIATTR_SPARSE_MMA_MASK
	.align		4
.L_31:
        /*0068*/ 	.byte	0x03, 0x50
        /*006a*/ 	.short	0x0000


	//----- nvinfo : EIATTR_MAXREG_COUNT
	.align		4
        /*006c*/ 	.byte	0x03, 0x1b
        /*006e*/ 	.short	0x00ff


	//----- nvinfo : EIATTR_NUM_BARRIERS
	.align		4
        /*0070*/ 	.byte	0x02, 0x4c
        /*0072*/ 	.byte	0x01
	.zero		1


	//----- nvinfo : EIATTR_MERCURY_ISA_VERSION
	.align		4
        /*0074*/ 	.byte	0x03, 0x5f
        /*0076*/ 	.short	0x0101


	//----- nvinfo : EIATTR_VRC_CTA_INIT_COUNT
	.align		4
        /*0078*/ 	.byte	0x02, 0x4a
	.zero		1
	.zero		1


	//----- nvinfo : EIATTR_EXIT_INSTR_OFFSETS
	.align		4
        /*007c*/ 	.byte	0x04, 0x1c
        /*007e*/ 	.short	(.L_33 - .L_32)


	//   ....[0]....
.L_32:
        /*0080*/ 	.word	0x00000a40


	//   ....[1]....
        /*0084*/ 	.word	0x00000a90


	//----- nvinfo : EIATTR_CBANK_PARAM_SIZE
	.align		4
.L_33:
        /*0088*/ 	.byte	0x03, 0x19
        /*008a*/ 	.short	0x0024


	//----- nvinfo : EIATTR_PARAM_CBANK
	.align		4
        /*008c*/ 	.byte	0x04, 0x0a
        /*008e*/ 	.short	(.L_35 - .L_34)
	.align		4
.L_34:
        /*0090*/ 	.word	index@(.nv.constant0._Z14matrixMulTiledPKfS0_Pfiii)
        /*0094*/ 	.short	0x0380
        /*0096*/ 	.short	0x0024


	//----- nvinfo : EIATTR_SW_WAR
	.align		4
.L_35:
        /*0098*/ 	.byte	0x04, 0x36
        /*009a*/ 	.short	(.L_37 - .L_36)
.L_36:
        /*009c*/ 	.word	0x00000008
.L_37:


//--------------------- .nv.info._Z14matrixMulBasicPKfS0_Pfiii --------------------------
	.section	.nv.info._Z14matrixMulBasicPKfS0_Pfiii,"",@"SHT_CUDA_INFO"
	.sectionflags	@""
	.align	4


	//----- nvinfo : EIATTR_CUDA_API_VERSION
	.align		4
        /*0000*/ 	.byte	0x04, 0x37
        /*0002*/ 	.short	(.L_39 - .L_38)
.L_38:
        /*0004*/ 	.word	0x00000082


	//----- nvinfo : EIATTR_KPARAM_INFO
	.align		4
.L_39:
        /*0008*/ 	.byte	0x04, 0x17
        /*000a*/ 	.short	(.L_41 - .L_40)
.L_40:
        /*000c*/ 	.word	0x00000000
        /*0010*/ 	.short	0x0005
        /*0012*/ 	.short	0x0020
        /*0014*/ 	.byte	0x00, 0xf0, 0x11, 0x00


	//----- nvinfo : EIATTR_KPARAM_INFO
	.align		4
.L_41:
        /*0018*/ 	.byte	0x04, 0x17
        /*001a*/ 	.short	(.L_43 - .L_42)
.L_42:
        /*001c*/ 	.word	0x00000000
        /*0020*/ 	.short	0x0004
        /*0022*/ 	.short	0x001c
        /*0024*/ 	.byte	0x00, 0xf0, 0x11, 0x00


	//----- nvinfo : EIATTR_KPARAM_INFO
	.align		4
.L_43:
        /*0028*/ 	.byte	0x04, 0x17
        /*002a*/ 	.short	(.L_45 - .L_44)
.L_44:
        /*002c*/ 	.word	0x00000000
        /*0030*/ 	.short	0x0003
        /*0032*/ 	.short	0x0018
        /*0034*/ 	.byte	0x00, 0xf0, 0x11, 0x00


	//----- nvinfo : EIATTR_KPARAM_INFO
	.align		4
.L_45:
        /*0038*/ 	.byte	0x04, 0x17
        /*003a*/ 	.short	(.L_47 - .L_46)
.L_46:
        /*003c*/ 	.word	0x00000000
        /*0040*/ 	.short	0x0002
        /*0042*/ 	.short	0x0010
        /*0044*/ 	.byte	0x00, 0xf5, 0x21, 0x00


	//----- nvinfo : EIATTR_KPARAM_INFO
	.align		4
.L_47:
        /*0048*/ 	.byte	0x04, 0x17
        /*004a*/ 	.short	(.L_49 - .L_48)
.L_48:
        /*004c*/ 	.word	0x00000000
        /*0050*/ 	.short	0x0001
        /*0052*/ 	.short	0x0008
        /*0054*/ 	.byte	0x00, 0xf5, 0x21, 0x00


	//----- nvinfo : EIATTR_KPARAM_INFO
	.align		4
.L_49:
        /*0058*/ 	.byte	0x04, 0x17
        /*005a*/ 	.short	(.L_51 - .L_50)
.L_50:
        /*005c*/ 	.word	0x00000000
        /*0060*/ 	.short	0x0000
        /*0062*/ 	.short	0x0000
        /*0064*/ 	.byte	0x00, 0xf5, 0x21, 0x00


	//----- nvinfo : EIATTR_SPARSE_MMA_MASK
	.align		4
.L_51:
        /*0068*/ 	.byte	0x03, 0x50
        /*006a*/ 	.short	0x0000


	//----- nvinfo : EIATTR_MAXREG_COUNT
	.align		4
        /*006c*/ 	.byte	0x03, 0x1b
        /*006e*/ 	.short	0x00ff


	//----- nvinfo : EIATTR_MERCURY_ISA_VERSION
	.align		4
        /*0070*/ 	.byte	0x03, 0x5f
        /*0072*/ 	.short	0x0101


	//----- nvinfo : EIATTR_VRC_CTA_INIT_COUNT
	.align		4
        /*0074*/ 	.byte	0x02, 0x4a
	.zero		1
	.zero		1


	//----- nvinfo : EIATTR_EXIT_INSTR_OFFSETS
	.align		4
        /*0078*/ 	.byte	0x04, 0x1c
        /*007a*/ 	.short	(.L_53 - .L_52)


	//   ....[0]....
.L_52:
        /*007c*/ 	.word	0x000000d0


	//   ....[1]....
        /*0080*/ 	.word	0x000008f0


	//----- nvinfo : EIATTR_CBANK_PARAM_SIZE
	.align		4
.L_53:
        /*0084*/ 	.byte	0x03, 0x19
        /*0086*/ 	.short	0x0024


	//----- nvinfo : EIATTR_PARAM_CBANK
	.align		4
        /*0088*/ 	.byte	0x04, 0x0a
        /*008a*/ 	.short	(.L_55 - .L_54)
	.align		4
.L_54:
        /*008c*/ 	.word	index@(.nv.constant0._Z14matrixMulBasicPKfS0_Pfiii)
        /*0090*/ 	.short	0x0380
        /*0092*/ 	.short	0x0024


	//----- nvinfo : EIATTR_SW_WAR
	.align		4
.L_55:
        /*0094*/ 	.byte	0x04, 0x36
        /*0096*/ 	.short	(.L_57 - .L_56)
.L_56:
        /*0098*/ 	.word	0x00000008
.L_57:


//--------------------- .nv.info._Z10matrixInitPfS_S_iii --------------------------
	.section	.nv.info._Z10matrixInitPfS_S_iii,"",@"SHT_CUDA_INFO"
	.sectionflags	@""
	.align	4


	//----- nvinfo : EIATTR_CUDA_API_VERSION
	.align		4
        /*0000*/ 	.byte	0x04, 0x37
        /*0002*/ 	.short	(.L_59 - .L_58)
.L_58:
        /*0004*/ 	.word	0x00000082


	//----- nvinfo : EIATTR_KPARAM_INFO
	.align		4
.L_59:
        /*0008*/ 	.byte	0x04, 0x17
        /*000a*/ 	.short	(.L_61 - .L_60)
.L_60:
        /*000c*/ 	.word	0x00000000
        /*0010*/ 	.short	0x0005
        /*0012*/ 	.short	0x0020
        /*0014*/ 	.byte	0x00, 0xf0, 0x11, 0x00


	//----- nvinfo : EIATTR_KPARAM_INFO
	.align		4
.L_61:
        /*0018*/ 	.byte	0x04, 0x17
        /*001a*/ 	.short	(.L_63 - .L_62)
.L_62:
        /*001c*/ 	.word	0x00000000
        /*0020*/ 	.short	0x0004
        /*0022*/ 	.short	0x001c
        /*0024*/ 	.byte	0x00, 0xf0, 0x11, 0x00


	//----- nvinfo : EIATTR_KPARAM_INFO
	.align		4
.L_63:
        /*0028*/ 	.byte	0x04, 0x17
        /*002a*/ 	.short	(.L_65 - .L_64)
.L_64:
        /*002c*/ 	.word	0x00000000
        /*0030*/ 	.short	0x0003
        /*0032*/ 	.short	0x0018
        /*0034*/ 	.byte	0x00, 0xf0, 0x11, 0x00


	//----- nvinfo : EIATTR_KPARAM_INFO
	.align		4
.L_65:
        /*0038*/ 	.byte	0x04, 0x17
        /*003a*/ 	.short	(.L_67 - .L_66)
.L_66:
        /*003c*/ 	.word	0x00000000
        /*0040*/ 	.short	0x0002
        /*0042*/ 	.short	0x0010
        /*0044*/ 	.byte	0x00, 0xf5, 0x21, 0x00


	//----- nvinfo : EIATTR_KPARAM_INFO
	.align		4
.L_67:
        /*0048*/ 	.byte	0x04, 0x17
        /*004a*/ 	.short	(.L_69 - .L_68)
.L_68:
        /*004c*/ 	.word	0x00000000
        /*0050*/ 	.short	0x0001
        /*0052*/ 	.short	0x0008
        /*0054*/ 	.byte	0x00, 0xf5, 0x21, 0x00


	//----- nvinfo : EIATTR_KPARAM_INFO
	.align		4
.L_69:
        /*0058*/ 	.byte	0x04, 0x17
        /*005a*/ 	.short	(.L_71 - .L_70)
.L_70:
        /*005c*/ 	.word	0x00000000
        /*0060*/ 	.short	0x0000
        /*0062*/ 	.short	0x0000
        /*0064*/ 	.byte	0x00, 0xf5, 0x21, 0x00


	//----- nvinfo : EIATTR_SPARSE_MMA_MASK
	.align		4
.L_71:
        /*0068*/ 	.byte	0x03, 0x50
        /*006a*/ 	.short	0x0000


	//----- nvinfo : EIATTR_MAXREG_COUNT
	.align		4
        /*006c*/ 	.byte	0x03, 0x1b
        /*006e*/ 	.short	0x00ff


	//----- nvinfo : EIATTR_MERCURY_ISA_VERSION
	.align		4
        /*0070*/ 	.byte	0x03, 0x5f
        /*0072*/ 	.short	0x0101


	//----- nvinfo : EIATTR_VRC_CTA_INIT_COUNT
	.align		4
        /*0074*/ 	.byte	0x02, 0x4a
	.zero		1
	.zero		1


	//----- nvinfo : EIATTR_EXIT_INSTR_OFFSETS
	.align		4
        /*0078*/ 	.byte	0x04, 0x1c
        /*007a*/ 	.short	(.L_73 - .L_72)


	//   ....[0]....
.L_72:
        /*007c*/ 	.word	0x00000140


	//   ....[1]....
        /*0080*/ 	.word	0x00000180


	//----- nvinfo : EIATTR_CBANK_PARAM_SIZE
	.align		4
.L_73:
        /*0084*/ 	.byte	0x03, 0x19
        /*0086*/ 	.short	0x0024


	//----- nvinfo : EIATTR_PARAM_CBANK
	.align		4
        /*0088*/ 	.byte	0x04, 0x0a
        /*008a*/ 	.short	(.L_75 - .L_74)
	.align		4
.L_74:
        /*008c*/ 	.word	index@(.nv.constant0._Z10matrixInitPfS_S_iii)
        /*0090*/ 	.short	0x0380
        /*0092*/ 	.short	0x0024


	//----- nvinfo : EIATTR_SW_WAR
	.align		4
.L_75:
        /*0094*/ 	.byte	0x04, 0x36
        /*0096*/ 	.short	(.L_77 - .L_76)
.L_76:
        /*0098*/ 	.word	0x00000008
.L_77:


//--------------------- .nv.callgraph             --------------------------
	.section	.nv.callgraph,"",@"SHT_CUDA_CALLGRAPH"
	.align	4
	.sectionentsize	8
	.align		4
        /*0000*/ 	.word	0x00000000
	.align		4
        /*0004*/ 	.word	0xffffffff
	.align		4
        /*0008*/ 	.word	0x00000000
	.align		4
        /*000c*/ 	.word	0xfffffffe
	.align		4
        /*0010*/ 	.word	0x00000000
	.align		4
        /*0014*/ 	.word	0xfffffffd
	.align		4
        /*0018*/ 	.word	0x00000000
	.align		4
        /*001c*/ 	.word	0xfffffffc


//--------------------- .text._Z14matrixMulTiledPKfS0_Pfiii --------------------------
	.section	.text._Z14matrixMulTiledPKfS0_Pfiii,"ax",@progbits
	.align	128
        .global         _Z14matrixMulTiledPKfS0_Pfiii
        .type           _Z14matrixMulTiledPKfS0_Pfiii,@function
        .size           _Z14matrixMulTiledPKfS0_Pfiii,(.L_x_10 - _Z14matrixMulTiledPKfS0_Pfiii)
        .other          _Z14matrixMulTiledPKfS0_Pfiii,@"STO_CUDA_ENTRY STV_DEFAULT"
_Z14matrixMulTiledPKfS0_Pfiii:
.text._Z14matrixMulTiledPKfS0_Pfiii:
[----:B------:R-:W-:Y:S01]  /*0000*/  LDC R1, c[0x0][0x37c] ;  /* 0x0000df00ff017b82 */ /* 0x000fe20000000800 */
[----:B------:R-:W0:Y:S01]  /*0010*/  S2R R2, SR_CTAID.Y ;  /* 0x0000000000027919 */ /* 0x000e220000002600 */
[----:B------:R-:W1:Y:S01]  /*0020*/  LDCU UR7, c[0x0][0x39c] ;  /* 0x00007380ff0777ac */ /* 0x000e620008000800 */
[----:B------:R-:W-:Y:S01]  /*0030*/  HFMA2 R11, -RZ, RZ, 0, 0 ;  /* 0x00000000ff0b7431 */ /* 0x000fe200000001ff */
[----:B------:R-:W0:Y:S01]  /*0040*/  S2R R3, SR_TID.Y ;  /* 0x0000000000037919 */ /* 0x000e220000002200 */
[----:B------:R-:W2:Y:S01]  /*0050*/  LDCU.64 UR8, c[0x0][0x358] ;  /* 0x00006b00ff0877ac */ /* 0x000ea20008000a00 */
[----:B------:R-:W3:Y:S01]  /*0060*/  S2R R13, SR_CTAID.X ;  /* 0x00000000000d7919 */ /* 0x000ee20000002500 */
[----:B------:R-:W3:Y:S01]  /*0070*/  S2R R0, SR_TID.X ;  /* 0x0000000000007919 */ /* 0x000ee20000002100 */
[----:B-1----:R-:W-:Y:S01]  /*0080*/  UISETP.GE.AND UP0, UPT, UR7, 0x1, UPT ;  /* 0x000000010700788c */ /* 0x002fe2000bf06270 */
[----:B0-----:R-:W-:Y:S02]  /*0090*/  LEA R23, R2, R3, 0x3 ;  /* 0x0000000302177211 */ /* 0x001fe400078e18ff */
[----:B---3--:R-:W-:-:S06]  /*00a0*/  LEA R2, R13, R0, 0x3 ;  /* 0x000000000d027211 */ /* 0x008fcc00078e18ff */
[----:B--2---:R-:W-:Y:S05]  /*00b0*/  BRA.U !UP0, `(.L_x_0) ;  /* 0x0000000908507547 */ /* 0x004fea000b800000 */
[----:B------:R-:W0:Y:S01]  /*00c0*/  S2UR UR6, SR_CgaCtaId ;  /* 0x00000000000679c3 */ /* 0x000e220000008800 */
[----:B------:R-:W-:Y:S01]  /*00d0*/  UMOV UR4, 0x400 ;  /* 0x0000040000047882 */ /* 0x000fe20000000000 */
[----:B------:R-:W-:Y:S01]  /*00e0*/  UISETP.GE.U32.AND UP0, UPT, UR7, 0x9, UPT ;  /* 0x000000090700788c */ /* 0x000fe2000bf06070 */
[----:B------:R-:W-:Y:S01]  /*00f0*/  MOV R11, RZ ;  /* 0x000000ff000b7202 */ /* 0x000fe20000000f00 */
[----:B------:R-:W-:Y:S02]  /*0100*/  UIADD3 UR5, UPT, UPT, UR4, 0x100, URZ ;  /* 0x0000010004057890 */ /* 0x000fe4000fffe0ff */
[----:B0-----:R-:W-:Y:S02]  /*0110*/  ULEA UR4, UR6, UR4, 0x18 ;  /* 0x0000000406047291 */ /* 0x001fe4000f8ec0ff */
[----:B------:R-:W-:Y:S02]  /*0120*/  ULEA UR5, UR6, UR5, 0x18 ;  /* 0x0000000506057291 */ /* 0x000fe4000f8ec0ff */
[----:B------:R-:W-:-:S02]  /*0130*/  UIADD3 UR6, UPT, UPT, UR7, 0x7, URZ ;  /* 0x0000000707067890 */ /* 0x000fc4000fffe0ff */
[C---:B------:R-:W-:Y:S01]  /*0140*/  LEA R5, R3.reuse, UR4, 0x5 ;  /* 0x0000000403057c11 */ /* 0x040fe2000f8e28ff */
[----:B------:R-:W-:Y:S01]  /*0150*/  UMOV UR4, URZ ;  /* 0x000000ff00047c82 */ /* 0x000fe20008000000 */
[C---:B------:R-:W-:Y:S02]  /*0160*/  LEA R4, R0.reuse, UR5, 0x2 ;  /* 0x0000000500047c11 */ /* 0x040fe4000f8e10ff */
[----:B------:R-:W-:Y:S02]  /*0170*/  LEA R6, R0, R5, 0x2 ;  /* 0x0000000500067211 */ /* 0x000fe400078e10ff */
[----:B------:R-:W-:Y:S01]  /*0180*/  LEA R7, R3, R4, 0x5 ;  /* 0x0000000403077211 */ /* 0x000fe200078e28ff */
[----:B------:R-:W-:Y:S06]  /*0190*/  BRA.U !UP0, `(.L_x_1) ;  /* 0x0000000508707547 */ /* 0x000fec000b800000 */
[----:B------:R-:W0:Y:S01]  /*01a0*/  LDCU UR10, c[0x0][0x3a0] ;  /* 0x00007400ff0a77ac */ /* 0x000e220008000800 */
[----:B------:R-:W1:Y:S01]  /*01b0*/  LDC R17, c[0x0][0x3a0] ;  /* 0x0000e800ff117b82 */ /* 0x000e620000000800 */
[----:B------:R-:W-:Y:S01]  /*01c0*/  IADD3 R9, PT, PT, R3, 0x8, RZ ;  /* 0x0000000803097810 */ /* 0x000fe20007ffe0ff */
[--C-:B------:R-:W-:Y:S01]  /*01d0*/  IMAD R19, R23, UR7, R0.reuse ;  /* 0x0000000717137c24 */ /* 0x100fe2000f8e0200 */
[----:B------:R-:W2:Y:S01]  /*01e0*/  LDCU UR11, c[0x0][0x398] ;  /* 0x00007300ff0b77ac */ /* 0x000ea20008000800 */
[----:B------:R-:W-:Y:S02]  /*01f0*/  MOV R11, RZ ;  /* 0x000000ff000b7202 */ /* 0x000fe40000000f00 */
[----:B------:R-:W-:Y:S01]  /*0200*/  MOV R20, R0 ;  /* 0x0000000000147202 */ /* 0x000fe20000000f00 */
[----:B------:R-:W-:Y:S01]  /*0210*/  USHF.R.U32.HI UR4, URZ, 0x3, UR6 ;  /* 0x00000003ff047899 */ /* 0x000fe20008011606 */
[----:B------:R-:W3:Y:S01]  /*0220*/  LDC.64 R24, c[0x0][0x380] ;  /* 0x0000e000ff187b82 */ /* 0x000ee20000000a00 */
[----:B------:R-:W-:Y:S01]  /*0230*/  MOV R21, R3 ;  /* 0x0000000300157202 */ /* 0x000fe20000000f00 */
[----:B------:R-:W4:Y:S01]  /*0240*/  LDCU UR5, c[0x0][0x39c] ;  /* 0x00007380ff0577ac */ /* 0x000f220008000800 */
[----:B------:R-:W-:Y:S01]  /*0250*/  ULOP3.LUT UR4, UR4, 0xffffffe, URZ, 0xc0, !UPT ;  /* 0x0ffffffe04047892 */ /* 0x000fe2000f8ec0ff */
[----:B0-----:R-:W-:-:S03]  /*0260*/  IMAD R9, R9, UR10, R0 ;  /* 0x0000000a09097c24 */ /* 0x001fc6000f8e0200 */
[----:B------:R-:W-:Y:S01]  /*0270*/  UIADD3 UR4, UPT, UPT, -UR4, URZ, URZ ;  /* 0x000000ff04047290 */ /* 0x000fe2000fffe1ff */
[----:B------:R-:W-:Y:S01]  /*0280*/  IMAD R18, R3, UR10, R0 ;  /* 0x0000000a03127c24 */ /* 0x000fe2000f8e0200 */
[----:B--2---:R-:W-:Y:S02]  /*0290*/  ISETP.GE.AND P1, PT, R23, UR11, PT ;  /* 0x0000000b17007c0c */ /* 0x004fe4000bf26270 */
[C---:B------:R-:W-:Y:S02]  /*02a0*/  LEA R16, R13.reuse, R9, 0x3 ;  /* 0x000000090d107211 */ /* 0x040fe400078e18ff */
[----:B------:R-:W-:-:S09]  /*02b0*/  LEA R18, R13, R18, 0x3 ;  /* 0x000000120d127211 */ /* 0x000fd200078e18ff */
.L_x_2:
[----:B-1----:R-:W-:Y:S01]  /*02c0*/  ISETP.GE.AND P0, PT, R2, R17, PT ;  /* 0x000000110200720c */ /* 0x002fe20003f06270 */
[----:B----4-:R-:W-:Y:S01]  /*02d0*/  UMOV UR7, UR5 ;  /* 0x0000000500077c82 */ /* 0x010fe20008000000 */
[----:B------:R-:W-:Y:S01]  /*02e0*/  HFMA2 R10, -RZ, RZ, 0, 0 ;  /* 0x00000000ff0a7431 */ /* 0x000fe200000001ff */
[----:B------:R-:W-:Y:S01]  /*02f0*/  ISETP.GE.OR P2, PT, R20, UR7, P1 ;  /* 0x0000000714007c0c */ /* 0x000fe20008f46670 */
[----:B------:R-:W-:Y:S01]  /*0300*/  IMAD.MOV.U32 R22, RZ, RZ, RZ ;  /* 0x000000ffff167224 */ /* 0x000fe200078e00ff */
[----:B------:R-:W-:Y:S01]  /*0310*/  ISETP.GE.OR P3, PT, R21, UR7, P0 ;  /* 0x0000000715007c0c */ /* 0x000fe20008766670 */
[----:B---3--:R-:W-:-:S10]  /*0320*/  IMAD.WIDE R26, R19, 0x4, R24 ;  /* 0x00000004131a7825 */ /* 0x008fd400078e0218 */
[----:B------:R-:W2:Y:S02]  /*0330*/  @!P2 LDG.E R10, desc[UR8][R26.64] ;  /* 0x000000081a0aa981 */ /* 0x000ea4000c1e1900 */
[----:B------:R-:W0:Y:S02]  /*0340*/  @!P3 LDC.64 R8, c[0x0][0x388] ;  /* 0x0000e200ff08bb82 */ /* 0x000e240000000a00 */
[----:B0-----:R-:W-:-:S05]  /*0350*/  @!P3 IMAD.WIDE R8, R18, 0x4, R8 ;  /* 0x000000041208b825 */ /* 0x001fca00078e0208 */
[----:B------:R-:W3:Y:S04]  /*0360*/  @!P3 LDG.E R22, desc[UR8][R8.64] ;  /* 0x000000080816b981 */ /* 0x000ee8000c1e1900 */
[----:B--2---:R-:W-:Y:S04]  /*0370*/  STS [R6], R10 ;  /* 0x0000000a06007388 */ /* 0x004fe80000000800 */
[----:B---3--:R-:W-:Y:S01]  /*0380*/  STS [R7], R22 ;  /* 0x0000001607007388 */ /* 0x008fe20000000800 */
[----:B------:R-:W-:Y:S06]  /*0390*/  BAR.SYNC.DEFER_BLOCKING 0x0 ;  /* 0x0000000000007b1d */ /* 0x000fec0000010000 */
[----:B------:R-:W-:Y:S04]  /*03a0*/  LDS R28, [R4] ;  /* 0x00000000041c7984 */ /* 0x000fe80000000800 */
[----:B------:R-:W0:Y:S04]  /*03b0*/  LDS.128 R12, [R5] ;  /* 0x00000000050c7984 */ /* 0x000e280000000c00 */
[----:B------:R-:W1:Y:S04]  /*03c0*/  LDS R9, [R4+0x20] ;  /* 0x0000200004097984 */ /* 0x000e680000000800 */
[----:B------:R-:W2:Y:S04]  /*03d0*/  LDS R29, [R4+0x40] ;  /* 0x00004000041d7984 */ /* 0x000ea80000000800 */
[----:B------:R-:W-:Y:S01]  /*03e0*/  LDS R22, [R4+0xa0] ;  /* 0x0000a00004167984 */ /* 0x000fe20000000800 */
[----:B0-----:R-:W-:-:S03]  /*03f0*/  FFMA R28, R12, R28, R11 ;  /* 0x0000001c0c1c7223 */ /* 0x001fc6000000000b */
[----:B------:R-:W0:Y:S01]  /*0400*/  LDS R12, [R4+0x60] ;  /* 0x00006000040c7984 */ /* 0x000e220000000800 */
[----:B-1----:R-:W-:-:S03]  /*0410*/  FFMA R28, R9, R13, R28 ;  /* 0x0000000d091c7223 */ /* 0x002fc6000000001c */
[----:B------:R-:W-:Y:S04]  /*0420*/  LDS R13, [R4+0x80] ;  /* 0x00008000040d7984 */ /* 0x000fe80000000800 */
[----:B------:R-:W1:Y:S01]  /*0430*/  LDS.128 R8, [R5+0x10] ;  /* 0x0000100005087984 */ /* 0x000e620000000c00 */
[----:B--2---:R-:W-:-:S04]  /*0440*/  FFMA R29, R29, R14, R28 ;  /* 0x0000000e1d1d7223 */ /* 0x004fc8000000001c */
[----:B0-----:R-:W-:-:S04]  /*0450*/  FFMA R15, R12, R15, R29 ;  /* 0x0000000f0c0f7223 */ /* 0x001fc8000000001d */
[----:B-1----:R-:W-:Y:S02]  /*0460*/  FFMA R14, R8, R13, R15 ;  /* 0x0000000d080e7223 */ /* 0x002fe4000000000f */
[----:B------:R-:W0:Y:S04]  /*0470*/  LDS R15, [R4+0xc0] ;  /* 0x0000c000040f7984 */ /* 0x000e280000000800 */
[----:B------:R-:W1:Y:S01]  /*0480*/  LDS R8, [R4+0xe0] ;  /* 0x0000e00004087984 */ /* 0x000e620000000800 */
[----:B------:R-:W-:Y:S01]  /*0490*/  IADD3 R12, PT, PT, R20, 0x8, RZ ;  /* 0x00000008140c7810 */ /* 0x000fe20007ffe0ff */
[----:B------:R-:W-:Y:S03]  /*04a0*/  BAR.SYNC.DEFER_BLOCKING 0x0 ;  /* 0x0000000000007b1d */ /* 0x000fe60000010000 */
[----:B------:R-:W-:-:S02]  /*04b0*/  ISETP.GE.OR P2, PT, R12, UR7, P1 ;  /* 0x000000070c007c0c */ /* 0x000fc40008f46670 */
[----:B------:R-:W-:-:S11]  /*04c0*/  MOV R29, RZ ;  /* 0x000000ff001d7202 */ /* 0x000fd60000000f00 */
[----:B------:R-:W2:Y:S01]  /*04d0*/  @!P2 LDG.E R29, desc[UR8][R26.64+0x20] ;  /* 0x000020081a1da981 */ /* 0x000ea2000c1e1900 */
[----:B------:R-:W-:-:S04]  /*04e0*/  IADD3 R12, PT, PT, R21, 0x8, RZ ;  /* 0x00000008150c7810 */ /* 0x000fc80007ffe0ff */
[----:B------:R-:W-:-:S13]  /*04f0*/  ISETP.GE.OR P0, PT, R12, UR7, P0 ;  /* 0x000000070c007c0c */ /* 0x000fda0008706670 */
[----:B------:R-:W3:Y:S01]  /*0500*/  @!P0 LDC.64 R12, c[0x0][0x388] ;  /* 0x0000e200ff0c8b82 */ /* 0x000ee20000000a00 */
[----:B--2---:R3:W-:Y:S02]  /*0510*/  STS [R6], R29 ;  /* 0x0000001d06007388 */ /* 0x0047e40000000800 */
[----:B---3--:R-:W-:-:S04]  /*0520*/  @!P0 IMAD.WIDE R28, R16, 0x4, R12 ;  /* 0x00000004101c8825 */ /* 0x008fc800078e020c */
[----:B------:R-:W-:-:S06]  /*0530*/  HFMA2 R12, -RZ, RZ, 0, 0 ;  /* 0x00000000ff0c7431 */ /* 0x000fcc00000001ff */
[----:B------:R-:W2:Y:S01]  /*0540*/  @!P0 LDG.E R12, desc[UR8][R28.64] ;  /* 0x000000081c0c8981 */ /* 0x000ea2000c1e1900 */
[----:B------:R-:W-:-:S04]  /*0550*/  FFMA R14, R22, R9, R14 ;  /* 0x00000009160e7223 */ /* 0x000fc8000000000e */
[----:B0-----:R-:W-:-:S04]  /*0560*/  FFMA R10, R15, R10, R14 ;  /* 0x0000000a0f0a7223 */ /* 0x001fc8000000000e */
[----:B-1----:R-:W-:Y:S01]  /*0570*/  FFMA R11, R8, R11, R10 ;  /* 0x0000000b080b7223 */ /* 0x002fe2000000000a */
[----:B------:R-:W-:-:S04]  /*0580*/  UIADD3 UR4, UPT, UPT, UR4, 0x2, URZ ;  /* 0x0000000204047890 */ /* 0x000fc8000fffe0ff */
[----:B------:R-:W-:Y:S01]  /*0590*/  UISETP.NE.AND UP0, UPT, UR4, URZ, UPT ;  /* 0x000000ff0400728c */ /* 0x000fe2000bf05270 */
[----:B------:R-:W-:Y:S01]  /*05a0*/  IADD3 R19, PT, PT, R19, 0x10, RZ ;  /* 0x0000001013137810 */ /* 0x000fe20007ffe0ff */
[----:B------:R-:W-:Y:S01]  /*05b0*/  VIADD R21, R21, 0x10 ;  /* 0x0000001015157836 */ /* 0x000fe20000000000 */
[----:B------:R-:W-:Y:S02]  /*05c0*/  IADD3 R20, PT, PT, R20, 0x10, RZ ;  /* 0x0000001014147810 */ /* 0x000fe40007ffe0ff */
[C---:B------:R-:W-:Y:S02]  /*05d0*/  LEA R18, R17.reuse, R18, 0x4 ;  /* 0x0000001211127211 */ /* 0x040fe400078e20ff */
[----:B------:R-:W-:Y:S01]  /*05e0*/  LEA R16, R17, R16, 0x4 ;  /* 0x0000001011107211 */ /* 0x000fe200078e20ff */
[----:B--2---:R-:W-:Y:S01]  /*05f0*/  STS [R7], R12 ;  /* 0x0000000c07007388 */ /* 0x004fe20000000800 */
[----:B------:R-:W-:Y:S06]  /*0600*/  BAR.SYNC.DEFER_BLOCKING 0x0 ;  /* 0x0000000000007b1d */ /* 0x000fec0000010000 */
[----:B------:R-:W-:Y:S04]  /*0610*/  LDS R9, [R4] ;  /* 0x0000000004097984 */ /* 0x000fe80000000800 */
[----:B------:R-:W0:Y:S04]  /*0620*/  LDS.128 R12, [R5] ;  /* 0x00000000050c7984 */ /* 0x000e280000000c00 */
[----:B------:R-:W1:Y:S04]  /*0630*/  LDS R26, [R4+0x20] ;  /* 0x00002000041a7984 */ /* 0x000e680000000800 */
[----:B------:R-:W2:Y:S04]  /*0640*/  LDS R27, [R4+0x40] ;  /* 0x00004000041b7984 */ /* 0x000ea80000000800 */
[----:B------:R-:W3:Y:S04]  /*0650*/  LDS R22, [R4+0x60] ;  /* 0x0000600004167984 */ /* 0x000ee80000000800 */
[----:B------:R-:W-:Y:S01]  /*0660*/  LDS R29, [R4+0xa0] ;  /* 0x0000a000041d7984 */ /* 0x000fe20000000800 */
[----:B0-----:R-:W-:-:S03]  /*0670*/  FFMA R8, R12, R9, R11 ;  /* 0x000000090c087223 */ /* 0x001fc6000000000b */
[----:B------:R-:W-:Y:S01]  /*0680*/  LDS R12, [R4+0xc0] ;  /* 0x0000c000040c7984 */ /* 0x000fe20000000800 */
[----:B-1----:R-:W-:-:S03]  /*0690*/  FFMA R8, R26, R13, R8 ;  /* 0x0000000d1a087223 */ /* 0x002fc60000000008 */
[----:B------:R-:W-:Y:S01]  /*06a0*/  LDS R13, [R4+0x80] ;  /* 0x00008000040d7984 */ /* 0x000fe20000000800 */
[----:B--2---:R-:W-:-:S03]  /*06b0*/  FFMA R27, R27, R14, R8 ;  /* 0x0000000e1b1b7223 */ /* 0x004fc60000000008 */
[----:B------:R-:W0:Y:S01]  /*06c0*/  LDS.128 R8, [R5+0x10] ;  /* 0x0000100005087984 */ /* 0x000e220000000c00 */
[----:B---3--:R-:W-:-:S03]  /*06d0*/  FFMA R15, R22, R15, R27 ;  /* 0x0000000f160f7223 */ /* 0x008fc6000000001b */
[----:B------:R-:W1:Y:S01]  /*06e0*/  LDS R27, [R4+0xe0] ;  /* 0x0000e000041b7984 */ /* 0x000e620000000800 */
[----:B0-----:R-:W-:-:S04]  /*06f0*/  FFMA R8, R8, R13, R15 ;  /* 0x0000000d08087223 */ /* 0x001fc8000000000f */
[----:B------:R-:W-:-:S04]  /*0700*/  FFMA R9, R29, R9, R8 ;  /* 0x000000091d097223 */ /* 0x000fc80000000008 */
[----:B------:R-:W-:-:S04]  /*0710*/  FFMA R10, R12, R10, R9 ;  /* 0x0000000a0c0a7223 */ /* 0x000fc80000000009 */
[----:B-1----:R-:W-:Y:S01]  /*0720*/  FFMA R11, R27, R11, R10 ;  /* 0x0000000b1b0b7223 */ /* 0x002fe2000000000a */
[----:B------:R-:W-:Y:S06]  /*0730*/  BAR.SYNC.DEFER_BLOCKING 0x0 ;  /* 0x0000000000007b1d */ /* 0x000fec0000010000 */
[----:B------:R-:W-:Y:S05]  /*0740*/  BRA.U UP0, `(.L_x_2) ;  /* 0xfffffff900dc7547 */ /* 0x000fea000b83ffff */
[----:B------:R-:W-:-:S12]  /*0750*/  ULOP3.LUT UR4, UR6, 0x7ffffff0, URZ, 0xc0, !UPT ;  /* 0x7ffffff006047892 */ /* 0x000fd8000f8ec0ff */
.L_x_1:
[----:B------:R-:W-:-:S09]  /*0760*/  ULOP3.LUT UP0, URZ, UR6, 0x8, URZ, 0xc0, !UPT ;  /* 0x0000000806ff7892 */ /* 0x000fd2000f80c0ff */
[----:B------:R-:W-:Y:S05]  /*0770*/  BRA.U !UP0, `(.L_x_0) ;  /* 0x0000000108a07547 */ /* 0x000fea000b800000 */
[----:B------:R-:W0:Y:S01]  /*0780*/  LDCU UR5, c[0x0][0x398] ;  /* 0x00007300ff0577ac */ /* 0x000e220008000800 */
[----:B------:R-:W-:Y:S02]  /*0790*/  IADD3 R0, PT, PT, R0, UR4, RZ ;  /* 0x0000000400007c10 */ /* 0x000fe4000fffe0ff */
[----:B------:R-:W-:Y:S01]  /*07a0*/  IADD3 R13, PT, PT, R3, UR4, RZ ;  /* 0x00000004030d7c10 */ /* 0x000fe2000fffe0ff */
[----:B------:R-:W1:Y:S01]  /*07b0*/  LDCU UR6, c[0x0][0x3a0] ;  /* 0x00007400ff0677ac */ /* 0x000e620008000800 */
[----:B------:R-:W-:Y:S02]  /*07c0*/  ISETP.GE.AND P0, PT, R0, UR7, PT ;  /* 0x0000000700007c0c */ /* 0x000fe4000bf06270 */
[----:B------:R-:W-:Y:S02]  /*07d0*/  ISETP.GE.AND P1, PT, R13, UR7, PT ;  /* 0x000000070d007c0c */ /* 0x000fe4000bf26270 */
[----:B0-----:R-:W-:Y:S02]  /*07e0*/  ISETP.GE.OR P0, PT, R23, UR5, P0 ;  /* 0x0000000517007c0c */ /* 0x001fe40008706670 */
[----:B-1----:R-:W-:-:S11]  /*07f0*/  ISETP.GE.OR P1, PT, R2, UR6, P1 ;  /* 0x0000000602007c0c */ /* 0x002fd60008f26670 */
[----:B------:R-:W0:Y:S01]  /*0800*/  @!P0 LDC.64 R16, c[0x0][0x380] ;  /* 0x0000e000ff108b82 */ /* 0x000e220000000a00 */
[----:B------:R-:W-:Y:S02]  /*0810*/  @!P0 IMAD R3, R23, UR7, R0 ;  /* 0x0000000717038c24 */ /* 0x000fe4000f8e0200 */
[----:B------:R-:W-:Y:S02]  /*0820*/  HFMA2 R0, -RZ, RZ, 0, 0 ;  /* 0x00000000ff007431 */ /* 0x000fe400000001ff */
[----:B------:R-:W-:-:S03]  /*0830*/  @!P1 IMAD R13, R13, UR6, R2 ;  /* 0x000000060d0d9c24 */ /* 0x000fc6000f8e0202 */
[----:B------:R-:W1:Y:S01]  /*0840*/  @!P1 LDC.64 R8, c[0x0][0x388] ;  /* 0x0000e200ff089b82 */ /* 0x000e620000000a00 */
[----:B0-----:R-:W-:Y:S01]  /*0850*/  @!P0 IMAD.WIDE R16, R3, 0x4, R16 ;  /* 0x0000000403108825 */ /* 0x001fe200078e0210 */
[----:B------:R-:W-:-:S06]  /*0860*/  MOV R3, RZ ;  /* 0x000000ff00037202 */ /* 0x000fcc0000000f00 */
[----:B------:R-:W2:Y:S01]  /*0870*/  @!P0 LDG.E R3, desc[UR8][R16.64] ;  /* 0x0000000810038981 */ /* 0x000ea2000c1e1900 */
[----:B-1----:R-:W-:-:S05]  /*0880*/  @!P1 IMAD.WIDE R8, R13, 0x4, R8 ;  /* 0x000000040d089825 */ /* 0x002fca00078e0208 */
        /* <DEDUP_REMOVED lines=8> */
[----:B------:R-:W3:Y:S04]  /*0910*/  LDS R25, [R4+0x60] ;  /* 0x0000600004197984 */ /* 0x000ee80000000800 */
[----:B------:R-:W-:Y:S04]  /*0920*/  LDS R22, [R4+0x80] ;  /* 0x0000800004167984 */ /* 0x000fe80000000800 */
[----:B------:R-:W4:Y:S04]  /*0930*/  LDS.128 R16, [R5+0x10] ;  /* 0x0000100005107984 */ /* 0x000f280000000c00 */
[----:B------:R-:W5:Y:S04]  /*0940*/  LDS R9, [R4+0xa0] ;  /* 0x0000a00004097984 */ /* 0x000f680000000800 */
[----:B------:R-:W5:Y:S04]  /*0950*/  LDS R6, [R4+0xc0] ;  /* 0x0000c00004067984 */ /* 0x000f680000000800 */
[----:B------:R-:W5:Y:S01]  /*0960*/  LDS R3, [R4+0xe0] ;  /* 0x0000e00004037984 */ /* 0x000f620000000800 */
[----:B0-----:R-:W-:-:S04]  /*0970*/  FFMA R10, R12, R10, R11 ;  /* 0x0000000a0c0a7223 */ /* 0x001fc8000000000b */
[----:B-1----:R-:W-:-:S04]  /*0980*/  FFMA R13, R21, R13, R10 ;  /* 0x0000000d150d7223 */ /* 0x002fc8000000000a */
[----:B--2---:R-:W-:-:S04]  /*0990*/  FFMA R14, R20, R14, R13 ;  /* 0x0000000e140e7223 */ /* 0x004fc8000000000d */
[----:B---3--:R-:W-:-:S04]  /*09a0*/  FFMA R15, R25, R15, R14 ;  /* 0x0000000f190f7223 */ /* 0x008fc8000000000e */
[----:B----4-:R-:W-:-:S04]  /*09b0*/  FFMA R16, R16, R22, R15 ;  /* 0x0000001610107223 */ /* 0x010fc8000000000f */
[----:B-----5:R-:W-:-:S04]  /*09c0*/  FFMA R9, R9, R17, R16 ;  /* 0x0000001109097223 */ /* 0x020fc80000000010 */
[----:B------:R-:W-:-:S04]  /*09d0*/  FFMA R6, R6, R18, R9 ;  /* 0x0000001206067223 */ /* 0x000fc80000000009 */
[----:B------:R-:W-:Y:S01]  /*09e0*/  FFMA R11, R3, R19, R6 ;  /* 0x00000013030b7223 */ /* 0x000fe20000000006 */
[----:B------:R-:W-:Y:S06]  /*09f0*/  BAR.SYNC.DEFER_BLOCKING 0x0 ;  /* 0x0000000000007b1d */ /* 0x000fec0000010000 */
.L_x_0:
[----:B------:R-:W0:Y:S01]  /*0a00*/  LDCU UR4, c[0x0][0x3a0] ;  /* 0x00007400ff0477ac */ /* 0x000e220008000800 */
[----:B------:R-:W1:Y:S01]  /*0a10*/  LDCU UR5, c[0x0][0x398] ;  /* 0x00007300ff0577ac */ /* 0x000e620008000800 */
[----:B0-----:R-:W-:-:S04]  /*0a20*/  ISETP.GE.AND P0, PT, R2, UR4, PT ;  /* 0x0000000402007c0c */ /* 0x001fc8000bf06270 */
[----:B-1----:R-:W-:-:S13]  /*0a30*/  ISETP.GE.OR P0, PT, R23, UR5, P0 ;  /* 0x0000000517007c0c */ /* 0x002fda0008706670 */
[----:B------:R-:W-:Y:S05]  /*0a40*/  @P0 EXIT ;  /* 0x000000000000094d */ /* 0x000fea0003800000 */
[----:B------:R-:W0:Y:S01]  /*0a50*/  LDC.64 R4, c[0x0][0x390] ;  /* 0x0000e400ff047b82 */ /* 0x000e220000000a00 */
[----:B------:R-:W-:-:S04]  /*0a60*/  IMAD R3, R23, UR4, R2 ;  /* 0x0000000417037c24 */ /* 0x000fc8000f8e0202 */
[----:B0-----:R-:W-:-:S05]  /*0a70*/  IMAD.WIDE R2, R3, 0x4, R4 ;  /* 0x0000000403027825 */ /* 0x001fca00078e0204 */
[----:B------:R-:W-:Y:S01]  /*0a80*/  STG.E desc[UR8][R2.64], R11 ;  /* 0x0000000b02007986 */ /* 0x000fe2000c101908 */
[----:B------:R-:W-:Y:S05]  /*0a90*/  EXIT ;  /* 0x000000000000794d */ /* 0x000fea0003800000 */
.L_x_3:
[----:B------:R-:W-:-:S00]  /*0aa0*/  BRA `(.L_x_3) ;  /* 0xfffffffc00fc7947 */ /* 0x000fc0000383ffff */
[----:B------:R-:W-:-:S00]  /*0ab0*/  NOP ;  /* 0x0000000000007918 */ /* 0x000fc00000000000 */
        /* <DEDUP_REMOVED lines=12> */
.L_x_10:


//--------------------- .text._Z14matrixMulBasicPKfS0_Pfiii --------------------------
	.section	.text._Z14matrixMulBasicPKfS0_Pfiii,"ax",@progbits
	.align	128
        .global         _Z14matrixMulBasicPKfS0_Pfiii
        .type           _Z14matrixMulBasicPKfS0_Pfiii,@function
        .size           _Z14matrixMulBasicPKfS0_Pfiii,(.L_x_11 - _Z14matrixMulBasicPKfS0_Pfiii)
        .other          _Z14matrixMulBasicPKfS0_Pfiii,@"STO_CUDA_ENTRY STV_DEFAULT"
_Z14matrixMulBasicPKfS0_Pfiii:
.text._Z14matrixMulBasicPKfS0_Pfiii:
[----:B------:R-:W-:Y:S01]  /*0000*/  LDC R1, c[0x0][0x37c] ;  /* 0x0000df00ff017b82 */ /* 0x000fe20000000800 */
[----:B------:R-:W0:Y:S07]  /*0010*/  S2R R5, SR_TID.X ;  /* 0x0000000000057919 */ /* 0x000e2e0000002100 */
[----:B------:R-:W1:Y:S01]  /*0020*/  LDC R16, c[0x0][0x364] ;  /* 0x0000d900ff107b82 */ /* 0x000e620000000800 */
[----:B------:R-:W2:Y:S01]  /*0030*/  LDCU UR6, c[0x0][0x398] ;  /* 0x00007300ff0677ac */ /* 0x000ea20008000800 */
[----:B------:R-:W1:Y:S06]  /*0040*/  S2R R3, SR_TID.Y ;  /* 0x0000000000037919 */ /* 0x000e6c0000002200 */
[----:B------:R-:W0:Y:S08]  /*0050*/  S2UR UR5, SR_CTAID.X ;  /* 0x00000000000579c3 */ /* 0x000e300000002500 */
[----:B------:R-:W0:Y:S08]  /*0060*/  LDC R0, c[0x0][0x360] ;  /* 0x0000d800ff007b82 */ /* 0x000e300000000800 */
[----:B------:R-:W1:Y:S08]  /*0070*/  S2UR UR4, SR_CTAID.Y ;  /* 0x00000000000479c3 */ /* 0x000e700000002600 */
[----:B------:R-:W3:Y:S01]  /*0080*/  LDC R17, c[0x0][0x3a0] ;  /* 0x0000e800ff117b82 */ /* 0x000ee20000000800 */
[----:B0-----:R-:W-:-:S02]  /*0090*/  IMAD R0, R0, UR5, R5 ;  /* 0x0000000500007c24 */ /* 0x001fc4000f8e0205 */
[----:B-1----:R-:W-:-:S03]  /*00a0*/  IMAD R16, R16, UR4, R3 ;  /* 0x0000000410107c24 */ /* 0x002fc6000f8e0203 */
[----:B---3--:R-:W-:-:S04]  /*00b0*/  ISETP.GE.AND P0, PT, R0, R17, PT ;  /* 0x000000110000720c */ /* 0x008fc80003f06270 */
[----:B--2---:R-:W-:-:S13]  /*00c0*/  ISETP.GE.OR P0, PT, R16, UR6, P0 ;  /* 0x0000000610007c0c */ /* 0x004fda0008706670 */
[----:B------:R-:W-:Y:S05]  /*00d0*/  @P0 EXIT ;  /* 0x000000000000094d */ /* 0x000fea0003800000 */
[----:B------:R-:W0:Y:S01]  /*00e0*/  LDC R19, c[0x0][0x39c] ;  /* 0x0000e700ff137b82 */ /* 0x000e220000000800 */
[----:B------:R-:W1:Y:S01]  /*00f0*/  LDCU.64 UR4, c[0x0][0x358] ;  /* 0x00006b00ff0477ac */ /* 0x000e620008000a00 */
[----:B------:R-:W-:Y:S01]  /*0100*/  HFMA2 R24, -RZ, RZ, 0, 0 ;  /* 0x00000000ff187431 */ /* 0x000fe200000001ff */
[----:B0-----:R-:W-:-:S13]  /*0110*/  ISETP.GE.AND P0, PT, R19, 0x1, PT ;  /* 0x000000011300780c */ /* 0x001fda0003f06270 */
[----:B-1----:R-:W-:Y:S05]  /*0120*/  @!P0 BRA `(.L_x_4) ;  /* 0x0000000400e08947 */ /* 0x002fea0003800000 */
[C---:B------:R-:W-:Y:S01]  /*0130*/  ISETP.GE.U32.AND P1, PT, R19.reuse, 0x8, PT ;  /* 0x000000081300780c */ /* 0x040fe20003f26070 */
[----:B------:R-:W-:Y:S01]  /*0140*/  IMAD R20, R16, R19, RZ ;  /* 0x0000001310147224 */ /* 0x000fe200078e02ff */
[----:B------:R-:W-:Y:S02]  /*0150*/  LOP3.LUT R27, R19, 0x7, RZ, 0xc0, !PT ;  /* 0x00000007131b7812 */ /* 0x000fe400078ec0ff */
[----:B------:R-:W-:Y:S02]  /*0160*/  MOV R24, RZ ;  /* 0x000000ff00187202 */ /* 0x000fe40000000f00 */
[----:B------:R-:W-:Y:S02]  /*0170*/  ISETP.NE.AND P0, PT, R27, RZ, PT ;  /* 0x000000ff1b00720c */ /* 0x000fe40003f05270 */
[----:B------:R-:W-:-:S05]  /*0180*/  MOV R21, RZ ;  /* 0x000000ff00157202 */ /* 0x000fca0000000f00 */
[----:B------:R-:W-:Y:S06]  /*0190*/  @!P1 BRA `(.L_x_5) ;  /* 0x0000000000c49947 */ /* 0x000fec0003800000 */
[----:B------:R-:W0:Y:S01]  /*01a0*/  LDC.64 R2, c[0x0][0x380] ;  /* 0x0000e000ff027b82 */ /* 0x000e220000000a00 */
[----:B------:R-:W-:Y:S02]  /*01b0*/  LOP3.LUT R21, R19, 0x7ffffff8, RZ, 0xc0, !PT ;  /* 0x7ffffff813157812 */ /* 0x000fe400078ec0ff */
[----:B------:R-:W-:Y:S02]  /*01c0*/  MOV R24, RZ ;  /* 0x000000ff00187202 */ /* 0x000fe40000000f00 */
[----:B------:R-:W-:Y:S02]  /*01d0*/  MOV R18, R0 ;  /* 0x0000000000127202 */ /* 0x000fe40000000f00 */
[----:B------:R-:W-:Y:S01]  /*01e0*/  IADD3 R22, PT, PT, -R21, RZ, RZ ;  /* 0x000000ff15167210 */ /* 0x000fe20007ffe1ff */
[----:B0-----:R-:W-:-:S03]  /*01f0*/  IMAD.WIDE.U32 R2, R20, 0x4, R2 ;  /* 0x0000000414027825 */ /* 0x001fc600078e0002 */
[----:B------:R-:W-:-:S04]  /*0200*/  IADD3 R4, P1, PT, R2, 0x10, RZ ;  /* 0x0000001002047810 */ /* 0x000fc80007f3e0ff */
[----:B------:R-:W-:-:S09]  /*0210*/  IADD3.X R5, PT, PT, RZ, R3, RZ, P1, !PT ;  /* 0x00000003ff057210 */ /* 0x000fd20000ffe4ff */
.L_x_6:
[----:B------:R-:W0:Y:S01]  /*0220*/  LDC.64 R14, c[0x0][0x388] ;  /* 0x0000e200ff0e7b82 */ /* 0x000e220000000a00 */
[----:B------:R-:W-:Y:S02]  /*0230*/  MOV R2, R4 ;  /* 0x0000000400027202 */ /* 0x000fe40000000f00 */
[----:B------:R-:W-:-:S05]  /*0240*/  MOV R3, R5 ;  /* 0x0000000500037202 */ /* 0x000fca0000000f00 */
[----:B------:R-:W2:Y:S04]  /*0250*/  LDG.E R25, desc[UR4][R2.64+-0x10] ;  /* 0xfffff00402197981 */ /* 0x000ea8000c1e1900 */
[----:B------:R-:W3:Y:S04]  /*0260*/  LDG.E R23, desc[UR4][R2.64+-0xc] ;  /* 0xfffff40402177981 */ /* 0x000ee8000c1e1900 */
[----:B------:R-:W4:Y:S04]  /*0270*/  LDG.E R29, desc[UR4][R2.64+-0x8] ;  /* 0xfffff804021d7981 */ /* 0x000f28000c1e1900 */
[----:B------:R-:W5:Y:S01]  /*0280*/  LDG.E R28, desc[UR4][R2.64+-0x4] ;  /* 0xfffffc04021c7981 */ /* 0x000f62000c1e1900 */
[----:B0-----:R-:W-:-:S05]  /*0290*/  IMAD.WIDE R14, R18, 0x4, R14 ;  /* 0x00000004120e7825 */ /* 0x001fca00078e020e */
[----:B------:R0:W2:Y:S01]  /*02a0*/  LDG.E R26, desc[UR4][R14.64] ;  /* 0x000000040e1a7981 */ /* 0x0000a2000c1e1900 */
[----:B------:R-:W-:-:S04]  /*02b0*/  IMAD.WIDE R12, R17, 0x4, R14 ;  /* 0x00000004110c7825 */ /* 0x000fc800078e020e */
[C---:B------:R-:W-:Y:S02]  /*02c0*/  IMAD.WIDE R4, R17.reuse, 0x4, R12 ;  /* 0x0000000411047825 */ /* 0x040fe400078e020c */
[----:B------:R-:W3:Y:S02]  /*02d0*/  LDG.E R12, desc[UR4][R12.64] ;  /* 0x000000040c0c7981 */ /* 0x000ee4000c1e1900 */
[C---:B------:R-:W-:Y:S02]  /*02e0*/  IMAD.WIDE R8, R17.reuse, 0x4, R4 ;  /* 0x0000000411087825 */ /* 0x040fe400078e0204 */
[----:B------:R-:W4:Y:S02]  /*02f0*/  LDG.E R4, desc[UR4][R4.64] ;  /* 0x0000000404047981 */ /* 0x000f24000c1e1900 */
[C---:B------:R-:W-:Y:S02]  /*0300*/  IMAD.WIDE R6, R17.reuse, 0x4, R8 ;  /* 0x0000000411067825 */ /* 0x040fe400078e0208 */
[----:B------:R-:W5:Y:S02]  /*0310*/  LDG.E R8, desc[UR4][R8.64] ;  /* 0x0000000408087981 */ /* 0x000f64000c1e1900 */
[----:B------:R-:W-:-:S02]  /*0320*/  IMAD.WIDE R10, R17, 0x4, R6 ;  /* 0x00000004110a7825 */ /* 0x000fc400078e0206 */
[----:B------:R-:W5:Y:S04]  /*0330*/  LDG.E R5, desc[UR4][R2.64] ;  /* 0x0000000402057981 */ /* 0x000f68000c1e1900 */
[----:B------:R-:W5:Y:S01]  /*0340*/  LDG.E R6, desc[UR4][R6.64] ;  /* 0x0000000406067981 */ /* 0x000f62000c1e1900 */
[----:B0-----:R-:W-:-:S03]  /*0350*/  IMAD.WIDE R14, R17, 0x4, R10 ;  /* 0x00000004110e7825 */ /* 0x001fc600078e020a */
[----:B------:R-:W5:Y:S04]  /*0360*/  LDG.E R10, desc[UR4][R10.64] ;  /* 0x000000040a0a7981 */ /* 0x000f68000c1e1900 */
[----:B------:R-:W5:Y:S04]  /*0370*/  LDG.E R13, desc[UR4][R14.64] ;  /* 0x000000040e0d7981 */ /* 0x000f68000c1e1900 */
[----:B------:R-:W5:Y:S04]  /*0380*/  LDG.E R7, desc[UR4][R2.64+0x4] ;  /* 0x0000040402077981 */ /* 0x000f68000c1e1900 */
[----:B------:R-:W5:Y:S01]  /*0390*/  LDG.E R9, desc[UR4][R2.64+0xc] ;  /* 0x00000c0402097981 */ /* 0x000f62000c1e1900 */
[----:B--2---:R-:W-:Y:S01]  /*03a0*/  FFMA R26, R25, R26, R24 ;  /* 0x0000001a191a7223 */ /* 0x004fe20000000018 */
[----:B------:R-:W-:-:S02]  /*03b0*/  IMAD.WIDE R24, R17, 0x4, R14 ;  /* 0x0000000411187825 */ /* 0x000fc400078e020e */
[----:B------:R-:W2:Y:S04]  /*03c0*/  LDG.E R14, desc[UR4][R2.64+0x8] ;  /* 0x00000804020e7981 */ /* 0x000ea8000c1e1900 */
[----:B------:R-:W2:Y:S01]  /*03d0*/  LDG.E R24, desc[UR4][R24.64] ;  /* 0x0000000418187981 */ /* 0x000ea2000c1e1900 */
[----:B---3--:R-:W-:Y:S01]  /*03e0*/  FFMA R12, R23, R12, R26 ;  /* 0x0000000c170c7223 */ /* 0x008fe2000000001a */
[----:B------:R-:W-:-:S03]  /*03f0*/  IADD3 R22, PT, PT, R22, 0x8, RZ ;  /* 0x0000000816167810 */ /* 0x000fc60007ffe0ff */
[----:B----4-:R-:W-:Y:S01]  /*0400*/  FFMA R29, R29, R4, R12 ;  /* 0x000000041d1d7223 */ /* 0x010fe2000000000c */
[----:B------:R-:W-:-:S03]  /*0410*/  ISETP.NE.AND P1, PT, R22, RZ, PT ;  /* 0x000000ff1600720c */ /* 0x000fc60003f25270 */
[----:B-----5:R-:W-:Y:S01]  /*0420*/  FFMA R8, R28, R8, R29 ;  /* 0x000000081c087223 */ /* 0x020fe2000000001d */
[----:B------:R-:W-:-:S03]  /*0430*/  IADD3 R4, P2, PT, R2, 0x20, RZ ;  /* 0x0000002002047810 */ /* 0x000fc60007f5e0ff */
[----:B------:R-:W-:Y:S01]  /*0440*/  FFMA R6, R5, R6, R8 ;  /* 0x0000000605067223 */ /* 0x000fe20000000008 */
[----:B------:R-:W-:Y:S02]  /*0450*/  IADD3.X R5, PT, PT, RZ, R3, RZ, P2, !PT ;  /* 0x00000003ff057210 */ /* 0x000fe400017fe4ff */
[----:B------:R-:W-:Y:S01]  /*0460*/  LEA R18, R17, R18, 0x3 ;  /* 0x0000001211127211 */ /* 0x000fe200078e18ff */
[----:B------:R-:W-:-:S04]  /*0470*/  FFMA R7, R7, R10, R6 ;  /* 0x0000000a07077223 */ /* 0x000fc80000000006 */
[----:B--2---:R-:W-:-:S04]  /*0480*/  FFMA R14, R14, R13, R7 ;  /* 0x0000000d0e0e7223 */ /* 0x004fc80000000007 */
[----:B------:R-:W-:Y:S01]  /*0490*/  FFMA R24, R9, R24, R14 ;  /* 0x0000001809187223 */ /* 0x000fe2000000000e */
[----:B------:R-:W-:Y:S06]  /*04a0*/  @P1 BRA `(.L_x_6) ;  /* 0xfffffffc005c1947 */ /* 0x000fec000383ffff */
.L_x_5:
[----:B------:R-:W-:Y:S05]  /*04b0*/  @!P0 BRA `(.L_x_4) ;  /* 0x0000000000fc8947 */ /* 0x000fea0003800000 */
[----:B------:R-:W-:Y:S02]  /*04c0*/  ISETP.GE.U32.AND P1, PT, R27, 0x4, PT ;  /* 0x000000041b00780c */ /* 0x000fe40003f26070 */
[----:B------:R-:W-:-:S04]  /*04d0*/  LOP3.LUT R14, R19, 0x3, RZ, 0xc0, !PT ;  /* 0x00000003130e7812 */ /* 0x000fc800078ec0ff */
[----:B------:R-:W-:-:S07]  /*04e0*/  ISETP.NE.AND P0, PT, R14, RZ, PT ;  /* 0x000000ff0e00720c */ /* 0x000fce0003f05270 */
[----:B------:R-:W-:Y:S06]  /*04f0*/  @!P1 BRA `(.L_x_7) ;  /* 0x00000000006c9947 */ /* 0x000fec0003800000 */
[----:B------:R-:W0:Y:S01]  /*0500*/  LDC.64 R4, c[0x0][0x388] ;  /* 0x0000e200ff047b82 */ /* 0x000e220000000a00 */
[----:B------:R-:W1:Y:S01]  /*0510*/  LDCU.64 UR6, c[0x0][0x380] ;  /* 0x00007000ff0677ac */ /* 0x000e620008000a00 */
[----:B------:R-:W-:Y:S01]  /*0520*/  IMAD R7, R21, R17, R0 ;  /* 0x0000001115077224 */ /* 0x000fe200078e0200 */
[CC--:B------:R-:W-:Y:S02]  /*0530*/  IADD3 R3, PT, PT, R20.reuse, R21.reuse, RZ ;  /* 0x0000001514037210 */ /* 0x0c0fe40007ffe0ff */
[----:B------:R-:W-:-:S03]  /*0540*/  IADD3 R8, P1, PT, R20, R21, RZ ;  /* 0x0000001514087210 */ /* 0x000fc60007f3e0ff */
[----:B------:R-:W2:Y:S01]  /*0550*/  LDC.64 R12, c[0x0][0x380] ;  /* 0x0000e000ff0c7b82 */ /* 0x000ea20000000a00 */
[----:B0-----:R-:W-:-:S04]  /*0560*/  IMAD.WIDE R4, R7, 0x4, R4 ;  /* 0x0000000407047825 */ /* 0x001fc800078e0204 */
[----:B------:R-:W-:Y:S02]  /*0570*/  IMAD.WIDE R6, R17, 0x4, R4 ;  /* 0x0000000411067825 */ /* 0x000fe400078e0204 */
[----:B------:R-:W3:Y:S02]  /*0580*/  LDG.E R4, desc[UR4][R4.64] ;  /* 0x0000000404047981 */ /* 0x000ee4000c1e1900 */
[----:B--2---:R-:W-:Y:S01]  /*0590*/  IMAD.WIDE.U32 R12, R3, 0x4, R12 ;  /* 0x00000004030c7825 */ /* 0x004fe200078e000c */
[----:B------:R-:W-:Y:S02]  /*05a0*/  IADD3.X R3, PT, PT, RZ, RZ, RZ, P1, !PT ;  /* 0x000000ffff037210 */ /* 0x000fe40000ffe4ff */
[----:B-1----:R-:W-:-:S03]  /*05b0*/  LEA R2, P1, R8, UR6, 0x2 ;  /* 0x0000000608027c11 */ /* 0x002fc6000f8210ff */
[----:B------:R-:W3:Y:S01]  /*05c0*/  LDG.E R13, desc[UR4][R12.64] ;  /* 0x000000040c0d7981 */ /* 0x000ee2000c1e1900 */
[----:B------:R-:W-:Y:S01]  /*05d0*/  LEA.HI.X R3, R8, UR7, R3, 0x2, P1 ;  /* 0x0000000708037c11 */ /* 0x000fe200088f1403 */
[C---:B------:R-:W-:Y:S02]  /*05e0*/  IMAD.WIDE R8, R17.reuse, 0x4, R6 ;  /* 0x0000000411087825 */ /* 0x040fe400078e0206 */
[----:B------:R-:W2:Y:S04]  /*05f0*/  LDG.E R6, desc[UR4][R6.64] ;  /* 0x0000000406067981 */ /* 0x000ea8000c1e1900 */
[----:B------:R-:W2:Y:S01]  /*0600*/  LDG.E R15, desc[UR4][R2.64+0x4] ;  /* 0x00000404020f7981 */ /* 0x000ea2000c1e1900 */
[----:B------:R-:W-:-:S03]  /*0610*/  IMAD.WIDE R10, R17, 0x4, R8 ;  /* 0x00000004110a7825 */ /* 0x000fc600078e0208 */
[----:B------:R-:W4:Y:S04]  /*0620*/  LDG.E R22, desc[UR4][R8.64] ;  /* 0x0000000408167981 */ /* 0x000f28000c1e1900 */
[----:B------:R-:W4:Y:S04]  /*0630*/  LDG.E R18, desc[UR4][R2.64+0x8] ;  /* 0x0000080402127981 */ /* 0x000f28000c1e1900 */
[----:B------:R-:W5:Y:S04]  /*0640*/  LDG.E R26, desc[UR4][R2.64+0xc] ;  /* 0x00000c04021a7981 */ /* 0x000f68000c1e1900 */
[----:B------:R-:W5:Y:S01]  /*0650*/  LDG.E R10, desc[UR4][R10.64] ;  /* 0x000000040a0a7981 */ /* 0x000f62000c1e1900 */
[----:B------:R-:W-:Y:S01]  /*0660*/  IADD3 R21, PT, PT, R21, 0x4, RZ ;  /* 0x0000000415157810 */ /* 0x000fe20007ffe0ff */
[----:B---3--:R-:W-:-:S04]  /*0670*/  FFMA R24, R13, R4, R24 ;  /* 0x000000040d187223 */ /* 0x008fc80000000018 */
[----:B--2---:R-:W-:-:S04]  /*0680*/  FFMA R15, R15, R6, R24 ;  /* 0x000000060f0f7223 */ /* 0x004fc80000000018 */
[----:B----4-:R-:W-:-:S04]  /*0690*/  FFMA R15, R18, R22, R15 ;  /* 0x00000016120f7223 */ /* 0x010fc8000000000f */
[----:B-----5:R-:W-:-:S07]  /*06a0*/  FFMA R24, R26, R10, R15 ;  /* 0x0000000a1a187223 */ /* 0x020fce000000000f */
.L_x_7:
[----:B------:R-:W-:Y:S05]  /*06b0*/  @!P0 BRA `(.L_x_4) ;  /* 0x00000000007c8947 */ /* 0x000fea0003800000 */
[----:B------:R-:W-:Y:S01]  /*06c0*/  ISETP.NE.AND P1, PT, R14, 0x1, PT ;  /* 0x000000010e00780c */ /* 0x000fe20003f25270 */
[----:B------:R-:W0:Y:S01]  /*06d0*/  LDC.64 R10, c[0x0][0x380] ;  /* 0x0000e000ff0a7b82 */ /* 0x000e220000000a00 */
[----:B------:R-:W-:-:S04]  /*06e0*/  LOP3.LUT R19, R19, 0x1, RZ, 0xc0, !PT ;  /* 0x0000000113137812 */ /* 0x000fc800078ec0ff */
[----:B------:R-:W-:-:S03]  /*06f0*/  ISETP.NE.U32.AND P0, PT, R19, 0x1, PT ;  /* 0x000000011300780c */ /* 0x000fc60003f05070 */
[----:B------:R-:W1:Y:S04]  /*0700*/  LDC.64 R8, c[0x0][0x388] ;  /* 0x0000e200ff087b82 */ /* 0x000e680000000a00 */
[CC--:B------:R-:W-:Y:S02]  /*0710*/  @P1 IADD3 R13, PT, PT, R20.reuse, R21.reuse, RZ ;  /* 0x00000015140d1210 */ /* 0x0c0fe40007ffe0ff */
[----:B------:R-:W-:Y:S02]  /*0720*/  @P1 IADD3 R12, P2, PT, R20, R21, RZ ;  /* 0x00000015140c1210 */ /* 0x000fe40007f5e0ff */
[----:B------:R-:W2:Y:S02]  /*0730*/  @P1 LDC.64 R2, c[0x0][0x380] ;  /* 0x0000e000ff021b82 */ /* 0x000ea40000000a00 */
[----:B------:R-:W-:-:S06]  /*0740*/  @P1 IADD3.X R14, PT, PT, RZ, RZ, RZ, P2, !PT ;  /* 0x000000ffff0e1210 */ /* 0x000fcc00017fe4ff */
[----:B------:R-:W3:Y:S01]  /*0750*/  LDC.64 R4, c[0x0][0x380] ;  /* 0x0000e000ff047b82 */ /* 0x000ee20000000a00 */
[----:B0-----:R-:W-:-:S04]  /*0760*/  @P1 IMAD.WIDE.U32 R10, R13, 0x4, R10 ;  /* 0x000000040d0a1825 */ /* 0x001fc800078e000a */
[C---:B------:R-:W-:Y:S01]  /*0770*/  @P1 IMAD R13, R21.reuse, R17, R0 ;  /* 0x00000011150d1224 */ /* 0x040fe200078e0200 */
[----:B------:R-:W-:Y:S01]  /*0780*/  @P1 IADD3 R21, PT, PT, R21, 0x2, RZ ;  /* 0x0000000215151810 */ /* 0x000fe20007ffe0ff */
[----:B------:R-:W4:Y:S01]  /*0790*/  @P1 LDG.E R11, desc[UR4][R10.64] ;  /* 0x000000040a0b1981 */ /* 0x000f22000c1e1900 */
[----:B------:R-:W0:Y:S01]  /*07a0*/  LDC.64 R6, c[0x0][0x388] ;  /* 0x0000e200ff067b82 */ /* 0x000e220000000a00 */
[----:B-1----:R-:W-:Y:S01]  /*07b0*/  @P1 IMAD.WIDE R8, R13, 0x4, R8 ;  /* 0x000000040d081825 */ /* 0x002fe200078e0208 */
[----:B------:R-:W-:Y:S02]  /*07c0*/  @!P0 IADD3 R15, PT, PT, R20, R21, RZ ;  /* 0x00000015140f8210 */ /* 0x000fe40007ffe0ff */
[----:B--2---:R-:W-:Y:S01]  /*07d0*/  @P1 LEA R2, P2, R12, R2, 0x2 ;  /* 0x000000020c021211 */ /* 0x004fe200078410ff */
[----:B------:R-:W-:-:S03]  /*07e0*/  @!P0 IMAD R21, R21, R17, R0 ;  /* 0x0000001115158224 */ /* 0x000fc600078e0200 */
[----:B------:R-:W-:Y:S01]  /*07f0*/  @P1 LEA.HI.X R3, R12, R3, R14, 0x2, P2 ;  /* 0x000000030c031211 */ /* 0x000fe200010f140e */
[----:B------:R-:W-:Y:S01]  /*0800*/  @P1 IMAD.WIDE R12, R17, 0x4, R8 ;  /* 0x00000004110c1825 */ /* 0x000fe200078e0208 */
[----:B------:R-:W4:Y:S03]  /*0810*/  @P1 LDG.E R14, desc[UR4][R8.64] ;  /* 0x00000004080e1981 */ /* 0x000f26000c1e1900 */
[----:B---3--:R-:W-:Y:S01]  /*0820*/  @!P0 IMAD.WIDE.U32 R4, R15, 0x4, R4 ;  /* 0x000000040f048825 */ /* 0x008fe200078e0004 */
[----:B------:R-:W2:Y:S04]  /*0830*/  @P1 LDG.E R2, desc[UR4][R2.64+0x4] ;  /* 0x0000040402021981 */ /* 0x000ea8000c1e1900 */
[----:B------:R-:W2:Y:S01]  /*0840*/  @P1 LDG.E R12, desc[UR4][R12.64] ;  /* 0x000000040c0c1981 */ /* 0x000ea2000c1e1900 */
[----:B0-----:R-:W-:-:S03]  /*0850*/  @!P0 IMAD.WIDE R6, R21, 0x4, R6 ;  /* 0x0000000415068825 */ /* 0x001fc600078e0206 */
[----:B------:R-:W3:Y:S04]  /*0860*/  @!P0 LDG.E R5, desc[UR4][R4.64] ;  /* 0x0000000404058981 */ /* 0x000ee8000c1e1900 */
[----:B------:R-:W3:Y:S01]  /*0870*/  @!P0 LDG.E R6, desc[UR4][R6.64] ;  /* 0x0000000406068981 */ /* 0x000ee2000c1e1900 */
[----:B----4-:R-:W-:-:S04]  /*0880*/  @P1 FFMA R11, R11, R14, R24 ;  /* 0x0000000e0b0b1223 */ /* 0x010fc80000000018 */
[----:B--2---:R-:W-:-:S04]  /*0890*/  @P1 FFMA R24, R2, R12, R11 ;  /* 0x0000000c02181223 */ /* 0x004fc8000000000b */
[----:B---3--:R-:W-:-:S07]  /*08a0*/  @!P0 FFMA R24, R5, R6, R24 ;  /* 0x0000000605188223 */ /* 0x008fce0000000018 */
.L_x_4:
[----:B------:R-:W0:Y:S01]  /*08b0*/  LDC.64 R2, c[0x0][0x390] ;  /* 0x0000e400ff027b82 */ /* 0x000e220000000a00 */
[----:B------:R-:W-:-:S04]  /*08c0*/  IMAD R17, R16, R17, R0 ;  /* 0x0000001110117224 */ /* 0x000fc800078e0200 */
[----:B0-----:R-:W-:-:S05]  /*08d0*/  IMAD.WIDE R2, R17, 0x4, R2 ;  /* 0x0000000411027825 */ /* 0x001fca00078e0202 */
[----:B------:R-:W-:Y:S01]  /*08e0*/  STG.E desc[UR4][R2.64], R24 ;  /* 0x0000001802007986 */ /* 0x000fe2000c101904 */
[----:B------:R-:W-:Y:S05]  /*08f0*/  EXIT ;  /* 0x000000000000794d */ /* 0x000fea0003800000 */
.L_x_8:
        /* <DEDUP_REMOVED lines=16> */
.L_x_11:


//--------------------- .text._Z10matrixInitPfS_S_iii --------------------------
	.section	.text._Z10matrixInitPfS_S_iii,"ax",@progbits
	.align	128
        .global         _Z10matrixInitPfS_S_iii
        .type           _Z10matrixInitPfS_S_iii,@function
        .size           _Z10matrixInitPfS_S_iii,(.L_x_12 - _Z10matrixInitPfS_S_iii)
        .other          _Z10matrixInitPfS_S_iii,@"STO_CUDA_ENTRY STV_DEFAULT"
_Z10matrixInitPfS_S_iii:
.text._Z10matrixInitPfS_S_iii:
[----:B------:R-:W-:Y:S01]  /*0000*/  LDC R1, c[0x0][0x37c] ;  /* 0x0000df00ff017b82 */ /* 0x000fe20000000800 */
[----:B------:R-:W0:Y:S07]  /*0010*/  S2R R0, SR_TID.X ;  /* 0x0000000000007919 */ /* 0x000e2e0000002100 */
[----:B------:R-:W0:Y:S01]  /*0020*/  S2UR UR4, SR_CTAID.X ;  /* 0x00000000000479c3 */ /* 0x000e220000002500 */
[----:B------:R-:W1:Y:S01]  /*0030*/  LDCU UR5, c[0x0][0x398] ;  /* 0x00007300ff0577ac */ /* 0x000e620008000800 */
[----:B------:R-:W2:Y:S06]  /*0040*/  LDCU UR6, c[0x0][0x39c] ;  /* 0x00007380ff0677ac */ /* 0x000eac0008000800 */
[----:B------:R-:W0:Y:S02]  /*0050*/  LDC R7, c[0x0][0x360] ;  /* 0x0000d800ff077b82 */ /* 0x000e240000000800 */
[----:B0-----:R-:W-:-:S05]  /*0060*/  IMAD R7, R7, UR4, R0 ;  /* 0x0000000407077c24 */ /* 0x001fca000f8e0200 */
[C---:B-1----:R-:W-:Y:S01]  /*0070*/  ISETP.GE.AND P0, PT, R7.reuse, UR5, PT ;  /* 0x0000000507007c0c */ /* 0x042fe2000bf06270 */
[----:B------:R-:W0:Y:S01]  /*0080*/  LDCU.64 UR4, c[0x0][0x358] ;  /* 0x00006b00ff0477ac */ /* 0x000e220008000a00 */
[----:B--2---:R-:W-:Y:S01]  /*0090*/  ISETP.GE.AND P1, PT, R7, UR6, PT ;  /* 0x0000000607007c0c */ /* 0x004fe2000bf26270 */
[----:B------:R-:W1:Y:S10]  /*00a0*/  LDCU UR6, c[0x0][0x3a0] ;  /* 0x00007400ff0677ac */ /* 0x000e740008000800 */
[----:B------:R-:W2:Y:S01]  /*00b0*/  @!P0 LDC.64 R2, c[0x0][0x380] ;  /* 0x0000e000ff028b82 */ /* 0x000ea20000000a00 */
[----:B------:R-:W-:-:S02]  /*00c0*/  @!P0 MOV R9, 0x3a000000 ;  /* 0x3a00000000098802 */ /* 0x000fc40000000f00 */
[----:B------:R-:W-:-:S05]  /*00d0*/  @!P1 MOV R11, 0x40000000 ;  /* 0x40000000000b9802 */ /* 0x000fca0000000f00 */
[----:B------:R-:W3:Y:S01]  /*00e0*/  @!P1 LDC.64 R4, c[0x0][0x388] ;  /* 0x0000e200ff049b82 */ /* 0x000ee20000000a00 */
[C---:B-1----:R-:W-:Y:S01]  /*00f0*/  ISETP.GE.AND P2, PT, R7.reuse, UR6, PT ;  /* 0x0000000607007c0c */ /* 0x042fe2000bf46270 */
[----:B--2---:R-:W-:-:S05]  /*0100*/  @!P0 IMAD.WIDE R2, R7, 0x4, R2 ;  /* 0x0000000407028825 */ /* 0x004fca00078e0202 */
[----:B0-----:R0:W-:Y:S01]  /*0110*/  @!P0 STG.E desc[UR4][R2.64], R9 ;  /* 0x0000000902008986 */ /* 0x0011e2000c101904 */
[----:B---3--:R-:W-:-:S05]  /*0120*/  @!P1 IMAD.WIDE R4, R7, 0x4, R4 ;  /* 0x0000000407049825 */ /* 0x008fca00078e0204 */
[----:B------:R0:W-:Y:S01]  /*0130*/  @!P1 STG.E desc[UR4][R4.64], R11 ;  /* 0x0000000b04009986 */ /* 0x0001e2000c101904 */
[----:B------:R-:W-:Y:S05]  /*0140*/  @P2 EXIT ;  /* 0x000000000000294d */ /* 0x000fea0003800000 */
[----:B0-----:R-:W0:Y:S02]  /*0150*/  LDC.64 R2, c[0x0][0x390] ;  /* 0x0000e400ff027b82 */ /* 0x001e240000000a00 */
[----:B0-----:R-:W-:-:S05]  /*0160*/  IMAD.WIDE R2, R7, 0x4, R2 ;  /* 0x0000000407027825 */ /* 0x001fca00078e0202 */
[----:B------:R-:W-:Y:S01]  /*0170*/  STG.E desc[UR4][R2.64], RZ ;  /* 0x000000ff02007986 */ /* 0x000fe2000c101904 */
[----:B------:R-:W-:Y:S05]  /*0180*/  EXIT ;  /* 0x000000000000794d */ /* 0x000fea0003800000 */
.L_x_9:
        /* <DEDUP_REMOVED lines=15> */
.L_x_12:


//--------------------- .nv.shared._Z14matrixMulTiledPKfS0_Pfiii --------------------------
	.section	.nv.shared._Z14matrixMulTiledPKfS0_Pfiii,"aw",@nobits
	.sectionflags	@""
	.align	4
.nv.shared._Z14matrixMulTiledPKfS0_Pfiii:
	.zero		1536


//--------------------- .nv.shared.reserved.0     --------------------------
	.section	.nv.shared.reserved.0,"aw",@nobits
	.weak		__nv_reservedSMEM_offset_0_alias
	.size		__nv_reservedSMEM_offset_0_alias, 0, 64
	.other		__nv_reservedSMEM_offset_0_alias,@"STO_CUDA_RESERVED_SHARED STV_DEFAULT"
__nv_reservedSMEM_offset_0_alias:
	.zero		0
	.zero		64


//--------------------- .nv.constant0._Z14matrixMulTiledPKfS0_Pfiii --------------------------
	.section	.nv.constant0._Z14matrixMulTiledPKfS0_Pfiii,"a",@progbits
	.sectionflags	@""
	.align	4
.nv.constant0._Z14matrixMulTiledPKfS0_Pfiii:
	.zero		932


//--------------------- .nv.constant0._Z14matrixMulBasicPKfS0_Pfiii --------------------------
	.section	.nv.constant0._Z14matrixMulBasicPKfS0_Pfiii,"a",@progbits
	.sectionflags	@""
	.align	4
.nv.constant0._Z14matrixMulBasicPKfS0_Pfiii:
	.zero		932


//--------------------- .nv.constant0._Z10matrixInitPfS_S_iii --------------------------
	.section	.nv.constant0._Z10matrixInitPfS_S_iii,"a",@progbits
	.sectionflags	@""
	.align	4
.nv.constant0._Z10matrixInitPfS_S_iii:
	.zero		932


//--------------------- SYMBOLS --------------------------

	.type		.nv.reservedSmem.offset0,@object
	.size		.nv.reservedSmem.offset0,0x4
	.type		.nv.reservedSmem.cap,@object
	.size		.nv.reservedSmem.cap,0x4
